//
// Generated by NVIDIA NVVM Compiler
//
// Compiler Build ID: CL-36424714
// Cuda compilation tools, release 13.0, V13.0.88
// Based on NVVM 20.0.0
//

.version 9.0
.target sm_100
.address_size 64

	// .globl	_Z19build_leaves_kernel8GPUStatePmjj

.visible .entry _Z19build_leaves_kernel8GPUStatePmjj(
	.param .align 8 .b8 _Z19build_leaves_kernel8GPUStatePmjj_param_0[32],
	.param .u64 .ptr .align 1 _Z19build_leaves_kernel8GPUStatePmjj_param_1,
	.param .u32 _Z19build_leaves_kernel8GPUStatePmjj_param_2,
	.param .u32 _Z19build_leaves_kernel8GPUStatePmjj_param_3
)
{
	.reg .pred 	%p<2>;
	.reg .b32 	%r<8>;
	.reg .b64 	%rd<7>;

	ld.param.u64 	%rd1, [_Z19build_leaves_kernel8GPUStatePmjj_param_1];
	ld.param.u32 	%r2, [_Z19build_leaves_kernel8GPUStatePmjj_param_2];
	ld.param.u32 	%r3, [_Z19build_leaves_kernel8GPUStatePmjj_param_3];
	mov.u32 	%r4, %ctaid.x;
	mov.u32 	%r5, %ntid.x;
	mov.u32 	%r6, %tid.x;
	mad.lo.s32 	%r1, %r4, %r5, %r6;
	setp.ge.u32 	%p1, %r1, %r3;
	@%p1 bra 	$L__BB0_2;
	cvta.to.global.u64 	%rd2, %rd1;
	add.s32 	%r7, %r2, %r1;
	cvt.u64.u32 	%rd3, %r7;
	or.b64  	%rd4, %rd3, 2161727821137838080;
	mul.wide.u32 	%rd5, %r1, 8;
	add.s64 	%rd6, %rd2, %rd5;
	st.global.u64 	[%rd6], %rd4;
$L__BB0_2:
	ret;

}
	// .globl	_Z19reduce_pairs_kernel8GPUStatePmS0_j
.visible .entry _Z19reduce_pairs_kernel8GPUStatePmS0_j(
	.param .align 8 .b8 _Z19reduce_pairs_kernel8GPUStatePmS0_j_param_0[32],
	.param .u64 .ptr .align 1 _Z19reduce_pairs_kernel8GPUStatePmS0_j_param_1,
	.param .u64 .ptr .align 1 _Z19reduce_pairs_kernel8GPUStatePmS0_j_param_2,
	.param .u32 _Z19reduce_pairs_kernel8GPUStatePmS0_j_param_3
)
{
	.local .align 16 .b8 	__local_depot1[512];
	.reg .b64 	%SP;
	.reg .b64 	%SPL;
	.reg .pred 	%p<39>;
	.reg .b16 	%rs<17>;
	.reg .b32 	%r<30>;
	.reg .b64 	%rd<355>;

	mov.u64 	%SPL, __local_depot1;
	ld.param.u64 	%rd37, [_Z19reduce_pairs_kernel8GPUStatePmS0_j_param_0+16];
	ld.param.u64 	%rd38, [_Z19reduce_pairs_kernel8GPUStatePmS0_j_param_0+8];
	ld.param.u64 	%rd39, [_Z19reduce_pairs_kernel8GPUStatePmS0_j_param_0];
	ld.param.u64 	%rd35, [_Z19reduce_pairs_kernel8GPUStatePmS0_j_param_1];
	ld.param.u64 	%rd36, [_Z19reduce_pairs_kernel8GPUStatePmS0_j_param_2];
	ld.param.u32 	%r16, [_Z19reduce_pairs_kernel8GPUStatePmS0_j_param_3];
	add.u64 	%rd1, %SPL, 0;
	cvta.to.global.u64 	%rd2, %rd39;
	cvta.to.global.u64 	%rd3, %rd38;
	cvta.to.global.u64 	%rd4, %rd37;
	mov.u32 	%r17, %ctaid.x;
	mov.u32 	%r18, %ntid.x;
	mov.u32 	%r19, %tid.x;
	mad.lo.s32 	%r1, %r17, %r18, %r19;
	add.s32 	%r20, %r16, 1;
	shr.u32 	%r21, %r20, 1;
	setp.ge.u32 	%p1, %r1, %r21;
	@%p1 bra 	$L__BB1_60;
	cvta.to.global.u64 	%rd42, %rd35;
	shl.b32 	%r22, %r1, 1;
	or.b32  	%r23, %r22, 1;
	mul.wide.u32 	%rd43, %r22, 8;
	add.s64 	%rd5, %rd42, %rd43;
	ld.global.u64 	%rd6, [%rd5];
	setp.ge.u32 	%p2, %r23, %r16;
	mov.b64 	%rd349, 2161727821137838080;
	@%p2 bra 	$L__BB1_3;
	ld.global.u64 	%rd349, [%rd5+8];
$L__BB1_3:
	atom.global.add.u64 	%rd44, [%rd3], 2;
	and.b64  	%rd45, %rd44, 4294967295;
	shl.b64 	%rd46, %rd44, 3;
	and.b64  	%rd47, %rd46, 34359738360;
	add.s64 	%rd48, %rd2, %rd47;
	st.global.u64 	[%rd48], %rd6;
	add.s64 	%rd49, %rd46, 8;
	and.b64  	%rd50, %rd49, 34359738360;
	add.s64 	%rd51, %rd2, %rd50;
	st.global.u64 	[%rd51], %rd349;
	or.b64  	%rd350, %rd45, 2377900603251621888;
	mov.b32 	%r27, 0;
$L__BB1_4:
	mov.u64 	%rd353, %rd350;
	shr.u64 	%rd52, %rd353, 56;
	cvt.u16.u64 	%rs2, %rd52;
	and.b16  	%rs1, %rs2, 127;
	setp.gt.s16 	%p3, %rs1, 2;
	@%p3 bra 	$L__BB1_8;
	setp.eq.s16 	%p6, %rs1, 1;
	@%p6 bra 	$L__BB1_13;
	setp.eq.s16 	%p7, %rs1, 0;
	@%p7 bra 	$L__BB1_7;
	bra.uni 	$L__BB1_14;
$L__BB1_7:
	shl.b64 	%rd66, %rd353, 3;
	and.b64  	%rd67, %rd66, 34359738360;
	add.s64 	%rd68, %rd2, %rd67;
	ld.global.u64 	%rd350, [%rd68];
	add.s32 	%r3, %r27, 1;
	mul.wide.u32 	%rd69, %r27, 8;
	add.s64 	%rd70, %rd1, %rd69;
	st.local.u64 	[%rd70], %rd353;
	mov.u32 	%r27, %r3;
	bra.uni 	$L__BB1_4;
$L__BB1_8:
	add.s16 	%rs3, %rs1, -3;
	setp.lt.u16 	%p4, %rs3, 2;
	@%p4 bra 	$L__BB1_11;
	setp.eq.s16 	%p5, %rs1, 33;
	@%p5 bra 	$L__BB1_10;
	bra.uni 	$L__BB1_14;
$L__BB1_10:
	shl.b64 	%rd58, %rd353, 3;
	and.b64  	%rd59, %rd58, 34359738360;
	add.s64 	%rd60, %rd2, %rd59;
	ld.global.u64 	%rd350, [%rd60];
	add.s32 	%r5, %r27, 1;
	mul.wide.u32 	%rd61, %r27, 8;
	add.s64 	%rd62, %rd1, %rd61;
	st.local.u64 	[%rd62], %rd353;
	mov.u32 	%r27, %r5;
	bra.uni 	$L__BB1_4;
$L__BB1_11:
	shl.b64 	%rd53, %rd353, 3;
	and.b64  	%rd54, %rd53, 34359738360;
	add.s64 	%rd55, %rd2, %rd54;
	ld.global.u64 	%rd350, [%rd55];
	setp.lt.s64 	%p8, %rd350, 0;
	@%p8 bra 	$L__BB1_4;
	add.s32 	%r4, %r27, 1;
	mul.wide.u32 	%rd56, %r27, 8;
	add.s64 	%rd57, %rd1, %rd56;
	st.local.u64 	[%rd57], %rd353;
	mov.u32 	%r27, %r4;
	bra.uni 	$L__BB1_4;
$L__BB1_13:
	shl.b64 	%rd63, %rd353, 3;
	and.b64  	%rd64, %rd63, 34359738360;
	add.s64 	%rd65, %rd2, %rd64;
	ld.global.u64 	%rd350, [%rd65];
	setp.gt.s64 	%p9, %rd350, -1;
	@%p9 bra 	$L__BB1_14;
	bra.uni 	$L__BB1_4;
$L__BB1_14:
	setp.eq.s32 	%p10, %r27, 0;
	@%p10 bra 	$L__BB1_59;
$L__BB1_15:
	mov.u32 	%r6, %r27;
	add.s32 	%r27, %r6, -1;
	mul.wide.u32 	%rd71, %r27, 8;
	add.s64 	%rd17, %rd1, %rd71;
	ld.local.u64 	%rd18, [%rd17];
	shr.u64 	%rd72, %rd18, 56;
	cvt.u16.u64 	%rs5, %rd72;
	and.b16  	%rs4, %rs5, 127;
	setp.gt.s16 	%p11, %rs4, 32;
	@%p11 bra 	$L__BB1_22;
	add.s16 	%rs6, %rs4, -3;
	setp.lt.u16 	%p14, %rs6, 2;
	@%p14 bra 	$L__BB1_32;
	setp.eq.s16 	%p15, %rs4, 0;
	@%p15 bra 	$L__BB1_18;
	bra.uni 	$L__BB1_58;
$L__BB1_18:
	shl.b64 	%rd285, %rd18, 3;
	add.s64 	%rd286, %rd285, 8;
	and.b64  	%rd287, %rd286, 34359738360;
	add.s64 	%rd288, %rd2, %rd287;
	ld.global.u64 	%rd19, [%rd288];
	shr.u64 	%rd289, %rd353, 56;
	cvt.u16.u64 	%rs16, %rd289;
	and.b16  	%rs15, %rs16, 127;
	setp.eq.s16 	%p35, %rs15, 5;
	@%p35 bra 	$L__BB1_30;
	setp.eq.s16 	%p36, %rs15, 11;
	@%p36 bra 	$L__BB1_29;
	setp.ne.s16 	%p37, %rs15, 2;
	@%p37 bra 	$L__BB1_31;
	atom.global.add.u64 	%rd335, [%rd4], 1;
	or.b64  	%rd350, %rd19, -9223372036854775808;
	shl.b64 	%rd336, %rd353, 3;
	and.b64  	%rd337, %rd336, 34359738360;
	add.s64 	%rd338, %rd2, %rd337;
	st.global.u64 	[%rd338], %rd350;
	bra.uni 	$L__BB1_4;
$L__BB1_22:
	setp.eq.s16 	%p12, %rs4, 33;
	@%p12 bra 	$L__BB1_41;
	setp.eq.s16 	%p13, %rs4, 67;
	@%p13 bra 	$L__BB1_24;
	bra.uni 	$L__BB1_58;
$L__BB1_24:
	cvt.u32.u64 	%r8, %rd18;
	shr.u64 	%rd73, %rd353, 56;
	cvt.u16.u64 	%rs8, %rd73;
	and.b16  	%rs7, %rs8, 127;
	setp.eq.s16 	%p16, %rs7, 5;
	@%p16 bra 	$L__BB1_56;
	setp.ne.s16 	%p17, %rs7, 30;
	@%p17 bra 	$L__BB1_57;
	shr.u64 	%rd74, %rd18, 32;
	atom.global.add.u64 	%rd75, [%rd4], 1;
	cvt.u32.u64 	%r9, %rd353;
	cvt.u16.u64 	%rs10, %rd74;
	and.b16  	%rs9, %rs10, 255;
	mov.b32 	%r29, 0;
	setp.gt.s16 	%p18, %rs9, 1;
	@%p18 bra 	$L__BB1_48;
	setp.eq.s16 	%p22, %rs9, 0;
	@%p22 bra 	$L__BB1_28;
	bra.uni 	$L__BB1_46;
$L__BB1_28:
	add.s32 	%r29, %r8, %r9;
	bra.uni 	$L__BB1_55;
$L__BB1_29:
	atom.global.add.u64 	%rd291, [%rd4], 1;
	mov.b64 	%rd353, 792633534417207296;
	bra.uni 	$L__BB1_58;
$L__BB1_30:
	atom.global.add.u64 	%rd292, [%rd4], 1;
	and.b64  	%rd293, %rd353, 72057589742960640;
	shl.b64 	%rd294, %rd353, 3;
	and.b64  	%rd295, %rd294, 34359738360;
	add.s64 	%rd296, %rd2, %rd295;
	ld.global.u64 	%rd297, [%rd296];
	add.s64 	%rd298, %rd294, 8;
	and.b64  	%rd299, %rd298, 34359738360;
	add.s64 	%rd300, %rd2, %rd299;
	ld.global.u64 	%rd301, [%rd300];
	atom.global.add.u64 	%rd302, [%rd3], 4;
	and.b64  	%rd303, %rd302, 4294967295;
	shl.b64 	%rd304, %rd302, 3;
	and.b64  	%rd305, %rd304, 34359738360;
	add.s64 	%rd306, %rd2, %rd305;
	st.global.u64 	[%rd306], %rd19;
	or.b64  	%rd307, %rd303, %rd293;
	or.b64  	%rd308, %rd307, 216172782113783808;
	or.b64  	%rd309, %rd307, 288230376151711744;
	atom.global.add.u64 	%rd310, [%rd3], 2;
	and.b64  	%rd311, %rd310, 4294967295;
	shl.b64 	%rd312, %rd310, 3;
	and.b64  	%rd313, %rd312, 34359738360;
	add.s64 	%rd314, %rd2, %rd313;
	st.global.u64 	[%rd314], %rd297;
	add.s64 	%rd315, %rd312, 8;
	and.b64  	%rd316, %rd315, 34359738360;
	add.s64 	%rd317, %rd2, %rd316;
	st.global.u64 	[%rd317], %rd308;
	atom.global.add.u64 	%rd318, [%rd3], 2;
	and.b64  	%rd319, %rd318, 4294967295;
	shl.b64 	%rd320, %rd318, 3;
	and.b64  	%rd321, %rd320, 34359738360;
	add.s64 	%rd322, %rd2, %rd321;
	st.global.u64 	[%rd322], %rd301;
	add.s64 	%rd323, %rd320, 8;
	and.b64  	%rd324, %rd323, 34359738360;
	add.s64 	%rd325, %rd2, %rd324;
	st.global.u64 	[%rd325], %rd309;
	atom.global.add.u64 	%rd326, [%rd3], 2;
	and.b64  	%rd327, %rd326, 4294967295;
	shl.b64 	%rd328, %rd326, 3;
	and.b64  	%rd329, %rd328, 34359738360;
	add.s64 	%rd330, %rd2, %rd329;
	st.global.u64 	[%rd330], %rd311;
	add.s64 	%rd331, %rd328, 8;
	and.b64  	%rd332, %rd331, 34359738360;
	add.s64 	%rd333, %rd2, %rd332;
	st.global.u64 	[%rd333], %rd319;
	or.b64  	%rd334, %rd293, %rd327;
	or.b64  	%rd353, %rd334, 360287970189639680;
	bra.uni 	$L__BB1_58;
$L__BB1_31:
	atom.global.add.u64 	%rd339, [%rd3], 2;
	and.b64  	%rd22, %rd339, 4294967295;
	shl.b64 	%rd340, %rd339, 3;
	and.b64  	%rd341, %rd340, 34359738360;
	add.s64 	%rd342, %rd2, %rd341;
	st.global.u64 	[%rd342], %rd353;
	add.s64 	%rd343, %rd340, 8;
	and.b64  	%rd344, %rd343, 34359738360;
	add.s64 	%rd345, %rd2, %rd344;
	st.global.u64 	[%rd345], %rd19;
	mov.u64 	%rd353, %rd22;
	bra.uni 	$L__BB1_58;
$L__BB1_32:
	and.b64  	%rd23, %rd18, 9151314442816847872;
	shr.u64 	%rd190, %rd353, 56;
	cvt.u16.u64 	%rs14, %rd190;
	and.b16  	%rs13, %rs14, 127;
	setp.eq.s16 	%p28, %rs13, 30;
	@%p28 bra 	$L__BB1_39;
	setp.eq.s16 	%p29, %rs13, 11;
	@%p29 bra 	$L__BB1_38;
	setp.ne.s16 	%p30, %rs13, 5;
	@%p30 bra 	$L__BB1_40;
	xor.b64  	%rd202, %rd18, %rd353;
	and.b64  	%rd203, %rd202, 72057589742960640;
	setp.ne.s64 	%p31, %rd203, 0;
	@%p31 bra 	$L__BB1_37;
	setp.eq.s64 	%p33, %rd23, 216172782113783808;
	atom.global.add.u64 	%rd256, [%rd4], 1;
	shl.b64 	%rd257, %rd353, 3;
	and.b64  	%rd258, %rd257, 34359738360;
	add.s64 	%rd259, %rd2, %rd258;
	ld.global.u64 	%rd260, [%rd259];
	add.s64 	%rd261, %rd257, 8;
	and.b64  	%rd262, %rd261, 34359738360;
	add.s64 	%rd263, %rd2, %rd262;
	ld.global.u64 	%rd264, [%rd263];
	selp.b64 	%rd265, %rd264, %rd260, %p33;
	or.b64  	%rd266, %rd265, -9223372036854775808;
	shl.b64 	%rd267, %rd18, 3;
	and.b64  	%rd268, %rd267, 34359738360;
	add.s64 	%rd269, %rd2, %rd268;
	st.global.u64 	[%rd269], %rd266;
	selp.b64 	%rd353, %rd260, %rd264, %p33;
	bra.uni 	$L__BB1_58;
$L__BB1_37:
	setp.eq.s64 	%p32, %rd23, 216172782113783808;
	atom.global.add.u64 	%rd204, [%rd4], 1;
	shl.b64 	%rd205, %rd353, 3;
	and.b64  	%rd206, %rd205, 34359738360;
	add.s64 	%rd207, %rd2, %rd206;
	ld.global.u64 	%rd208, [%rd207];
	add.s64 	%rd209, %rd205, 8;
	and.b64  	%rd210, %rd209, 34359738360;
	add.s64 	%rd211, %rd2, %rd210;
	ld.global.u64 	%rd212, [%rd211];
	atom.global.add.u64 	%rd213, [%rd3], 4;
	and.b64  	%rd214, %rd213, 4294967295;
	shl.b64 	%rd215, %rd213, 3;
	and.b64  	%rd216, %rd215, 34359738360;
	add.s64 	%rd217, %rd2, %rd216;
	st.global.u64 	[%rd217], %rd208;
	add.s64 	%rd218, %rd213, 2;
	and.b64  	%rd219, %rd218, 4294967295;
	shl.b64 	%rd220, %rd218, 3;
	and.b64  	%rd221, %rd220, 34359738360;
	add.s64 	%rd222, %rd2, %rd221;
	st.global.u64 	[%rd222], %rd212;
	and.b64  	%rd223, %rd18, 72057589742960640;
	or.b64  	%rd224, %rd214, %rd223;
	or.b64  	%rd225, %rd224, 216172782113783808;
	or.b64  	%rd226, %rd224, 288230376151711744;
	or.b64  	%rd227, %rd219, %rd223;
	or.b64  	%rd228, %rd227, 216172782113783808;
	or.b64  	%rd229, %rd227, 288230376151711744;
	atom.global.add.u64 	%rd230, [%rd3], 2;
	and.b64  	%rd231, %rd230, 4294967295;
	shl.b64 	%rd232, %rd230, 3;
	and.b64  	%rd233, %rd232, 34359738360;
	add.s64 	%rd234, %rd2, %rd233;
	st.global.u64 	[%rd234], %rd225;
	add.s64 	%rd235, %rd232, 8;
	and.b64  	%rd236, %rd235, 34359738360;
	add.s64 	%rd237, %rd2, %rd236;
	st.global.u64 	[%rd237], %rd228;
	and.b64  	%rd238, %rd353, 72057589742960640;
	or.b64  	%rd239, %rd238, %rd231;
	or.b64  	%rd240, %rd239, 360287970189639680;
	atom.global.add.u64 	%rd241, [%rd3], 2;
	and.b64  	%rd242, %rd241, 4294967295;
	shl.b64 	%rd243, %rd241, 3;
	and.b64  	%rd244, %rd243, 34359738360;
	add.s64 	%rd245, %rd2, %rd244;
	st.global.u64 	[%rd245], %rd226;
	add.s64 	%rd246, %rd243, 8;
	and.b64  	%rd247, %rd246, 34359738360;
	add.s64 	%rd248, %rd2, %rd247;
	st.global.u64 	[%rd248], %rd229;
	or.b64  	%rd249, %rd238, %rd242;
	or.b64  	%rd250, %rd249, 360287970189639680;
	selp.b64 	%rd251, %rd250, %rd240, %p32;
	or.b64  	%rd252, %rd251, -9223372036854775808;
	shl.b64 	%rd253, %rd18, 3;
	and.b64  	%rd254, %rd253, 34359738360;
	add.s64 	%rd255, %rd2, %rd254;
	st.global.u64 	[%rd255], %rd252;
	selp.b64 	%rd353, %rd240, %rd250, %p32;
	bra.uni 	$L__BB1_58;
$L__BB1_38:
	atom.global.add.u64 	%rd197, [%rd4], 1;
	shl.b64 	%rd198, %rd18, 3;
	and.b64  	%rd199, %rd198, 34359738360;
	add.s64 	%rd200, %rd2, %rd199;
	mov.b64 	%rd201, -8430738502437568512;
	st.global.u64 	[%rd200], %rd201;
	mov.b64 	%rd353, 792633534417207296;
	bra.uni 	$L__BB1_58;
$L__BB1_39:
	atom.global.add.u64 	%rd191, [%rd4], 1;
	or.b64  	%rd192, %rd353, -9223372036854775808;
	shl.b64 	%rd193, %rd18, 3;
	and.b64  	%rd194, %rd193, 34359738360;
	add.s64 	%rd195, %rd2, %rd194;
	st.global.u64 	[%rd195], %rd192;
	bra.uni 	$L__BB1_58;
$L__BB1_40:
	setp.eq.s64 	%p34, %rd23, 216172782113783808;
	atom.global.add.u64 	%rd270, [%rd3], 1;
	and.b64  	%rd271, %rd270, 4294967295;
	shl.b64 	%rd272, %rd270, 3;
	and.b64  	%rd273, %rd272, 34359738360;
	add.s64 	%rd274, %rd2, %rd273;
	st.global.u64 	[%rd274], %rd353;
	selp.b64 	%rd275, 288230376151711744, 216172782113783808, %p34;
	and.b64  	%rd276, %rd18, 72057589742960640;
	or.b64  	%rd277, %rd276, %rd275;
	or.b64  	%rd278, %rd277, %rd271;
	or.b64  	%rd279, %rd278, -9223372036854775808;
	shl.b64 	%rd280, %rd18, 3;
	and.b64  	%rd281, %rd280, 34359738360;
	add.s64 	%rd282, %rd2, %rd281;
	st.global.u64 	[%rd282], %rd279;
	selp.b64 	%rd283, 216172782113783808, 288230376151711744, %p34;
	or.b64  	%rd284, %rd283, %rd276;
	or.b64  	%rd353, %rd284, %rd271;
	bra.uni 	$L__BB1_58;
$L__BB1_41:
	shl.b64 	%rd131, %rd18, 3;
	add.s64 	%rd132, %rd131, 8;
	and.b64  	%rd133, %rd132, 34359738360;
	add.s64 	%rd134, %rd2, %rd133;
	ld.global.u64 	%rd350, [%rd134];
	shr.u64 	%rd135, %rd353, 56;
	cvt.u16.u64 	%rs12, %rd135;
	and.b16  	%rs11, %rs12, 127;
	setp.eq.s16 	%p26, %rs11, 5;
	@%p26 bra 	$L__BB1_44;
	setp.ne.s16 	%p27, %rs11, 30;
	@%p27 bra 	$L__BB1_45;
	and.b64  	%rd136, %rd18, 1095216660480;
	and.b64  	%rd137, %rd353, 4294967295;
	or.b64  	%rd138, %rd137, %rd136;
	or.b64  	%rd139, %rd138, 4827858800541171712;
	st.local.u64 	[%rd17], %rd139;
	mov.u32 	%r27, %r6;
	bra.uni 	$L__BB1_4;
$L__BB1_44:
	atom.global.add.u64 	%rd140, [%rd4], 1;
	and.b64  	%rd141, %rd353, 72057589742960640;
	shl.b64 	%rd142, %rd353, 3;
	and.b64  	%rd143, %rd142, 34359738360;
	add.s64 	%rd144, %rd2, %rd143;
	ld.global.u64 	%rd145, [%rd144];
	add.s64 	%rd146, %rd142, 8;
	and.b64  	%rd147, %rd146, 34359738360;
	add.s64 	%rd148, %rd2, %rd147;
	ld.global.u64 	%rd149, [%rd148];
	atom.global.add.u64 	%rd150, [%rd3], 2;
	and.b64  	%rd151, %rd150, 4294967295;
	shl.b64 	%rd152, %rd150, 3;
	and.b64  	%rd153, %rd152, 34359738360;
	add.s64 	%rd154, %rd2, %rd153;
	st.global.u64 	[%rd154], %rd145;
	add.s64 	%rd155, %rd152, 8;
	and.b64  	%rd156, %rd155, 34359738360;
	add.s64 	%rd157, %rd2, %rd156;
	st.global.u64 	[%rd157], %rd350;
	and.b64  	%rd158, %rd18, 1095216660480;
	or.b64  	%rd159, %rd158, %rd151;
	or.b64  	%rd160, %rd159, 2377900603251621888;
	atom.global.add.u64 	%rd161, [%rd3], 2;
	and.b64  	%rd162, %rd161, 4294967295;
	shl.b64 	%rd163, %rd161, 3;
	and.b64  	%rd164, %rd163, 34359738360;
	add.s64 	%rd165, %rd2, %rd164;
	st.global.u64 	[%rd165], %rd149;
	add.s64 	%rd166, %rd163, 8;
	and.b64  	%rd167, %rd166, 34359738360;
	add.s64 	%rd168, %rd2, %rd167;
	st.global.u64 	[%rd168], %rd350;
	or.b64  	%rd169, %rd158, %rd162;
	or.b64  	%rd170, %rd169, 2377900603251621888;
	atom.global.add.u64 	%rd171, [%rd3], 2;
	and.b64  	%rd172, %rd171, 4294967295;
	shl.b64 	%rd173, %rd171, 3;
	and.b64  	%rd174, %rd173, 34359738360;
	add.s64 	%rd175, %rd2, %rd174;
	st.global.u64 	[%rd175], %rd160;
	add.s64 	%rd176, %rd173, 8;
	and.b64  	%rd177, %rd176, 34359738360;
	add.s64 	%rd178, %rd2, %rd177;
	st.global.u64 	[%rd178], %rd170;
	or.b64  	%rd179, %rd141, %rd172;
	or.b64  	%rd353, %rd179, 360287970189639680;
	bra.uni 	$L__BB1_58;
$L__BB1_45:
	atom.global.add.u64 	%rd180, [%rd3], 2;
	and.b64  	%rd181, %rd180, 4294967295;
	shl.b64 	%rd182, %rd180, 3;
	and.b64  	%rd183, %rd182, 34359738360;
	add.s64 	%rd184, %rd2, %rd183;
	st.global.u64 	[%rd184], %rd353;
	add.s64 	%rd185, %rd182, 8;
	and.b64  	%rd186, %rd185, 34359738360;
	add.s64 	%rd187, %rd2, %rd186;
	st.global.u64 	[%rd187], %rd350;
	and.b64  	%rd188, %rd18, 1095216660480;
	or.b64  	%rd189, %rd188, %rd181;
	or.b64  	%rd353, %rd189, 2377900603251621888;
	bra.uni 	$L__BB1_58;
$L__BB1_46:
	setp.eq.s16 	%p23, %rs9, 1;
	@%p23 bra 	$L__BB1_47;
	bra.uni 	$L__BB1_55;
$L__BB1_47:
	sub.s32 	%r29, %r8, %r9;
	bra.uni 	$L__BB1_55;
$L__BB1_48:
	setp.eq.s16 	%p19, %rs9, 2;
	@%p19 bra 	$L__BB1_52;
	setp.eq.s16 	%p20, %rs9, 3;
	@%p20 bra 	$L__BB1_53;
	setp.eq.s16 	%p21, %rs9, 11;
	@%p21 bra 	$L__BB1_51;
	bra.uni 	$L__BB1_55;
$L__BB1_51:
	setp.eq.s32 	%p24, %r8, %r9;
	selp.u32 	%r29, 1, 0, %p24;
	bra.uni 	$L__BB1_55;
$L__BB1_52:
	mul.lo.s32 	%r29, %r8, %r9;
	bra.uni 	$L__BB1_55;
$L__BB1_53:
	setp.eq.s32 	%p25, %r9, 0;
	@%p25 bra 	$L__BB1_55;
	div.u32 	%r29, %r8, %r9;
$L__BB1_55:
	cvt.u64.u32 	%rd76, %r29;
	or.b64  	%rd353, %rd76, 2161727821137838080;
	bra.uni 	$L__BB1_58;
$L__BB1_56:
	atom.global.add.u64 	%rd77, [%rd4], 1;
	and.b64  	%rd78, %rd353, 72057589742960640;
	shl.b64 	%rd79, %rd353, 3;
	and.b64  	%rd80, %rd79, 34359738360;
	add.s64 	%rd81, %rd2, %rd80;
	ld.global.u64 	%rd82, [%rd81];
	add.s64 	%rd83, %rd79, 8;
	and.b64  	%rd84, %rd83, 34359738360;
	add.s64 	%rd85, %rd2, %rd84;
	ld.global.u64 	%rd86, [%rd85];
	and.b64  	%rd87, %rd18, 4294967295;
	or.b64  	%rd88, %rd87, 2161727821137838080;
	atom.global.add.u64 	%rd89, [%rd3], 2;
	and.b64  	%rd90, %rd89, 4294967295;
	shl.b64 	%rd91, %rd89, 3;
	and.b64  	%rd92, %rd91, 34359738360;
	add.s64 	%rd93, %rd2, %rd92;
	st.global.u64 	[%rd93], %rd88;
	add.s64 	%rd94, %rd91, 8;
	and.b64  	%rd95, %rd94, 34359738360;
	add.s64 	%rd96, %rd2, %rd95;
	st.global.u64 	[%rd96], %rd82;
	and.b64  	%rd97, %rd18, 1095216660480;
	or.b64  	%rd98, %rd97, %rd90;
	or.b64  	%rd99, %rd98, 2377900603251621888;
	atom.global.add.u64 	%rd100, [%rd3], 2;
	and.b64  	%rd101, %rd100, 4294967295;
	shl.b64 	%rd102, %rd100, 3;
	and.b64  	%rd103, %rd102, 34359738360;
	add.s64 	%rd104, %rd2, %rd103;
	st.global.u64 	[%rd104], %rd88;
	add.s64 	%rd105, %rd102, 8;
	and.b64  	%rd106, %rd105, 34359738360;
	add.s64 	%rd107, %rd2, %rd106;
	st.global.u64 	[%rd107], %rd86;
	or.b64  	%rd108, %rd97, %rd101;
	or.b64  	%rd109, %rd108, 2377900603251621888;
	atom.global.add.u64 	%rd110, [%rd3], 2;
	and.b64  	%rd111, %rd110, 4294967295;
	shl.b64 	%rd112, %rd110, 3;
	and.b64  	%rd113, %rd112, 34359738360;
	add.s64 	%rd114, %rd2, %rd113;
	st.global.u64 	[%rd114], %rd99;
	add.s64 	%rd115, %rd112, 8;
	and.b64  	%rd116, %rd115, 34359738360;
	add.s64 	%rd117, %rd2, %rd116;
	st.global.u64 	[%rd117], %rd109;
	or.b64  	%rd118, %rd78, %rd111;
	or.b64  	%rd353, %rd118, 360287970189639680;
	bra.uni 	$L__BB1_58;
$L__BB1_57:
	and.b64  	%rd119, %rd18, 4294967295;
	or.b64  	%rd120, %rd119, 2161727821137838080;
	atom.global.add.u64 	%rd121, [%rd3], 2;
	and.b64  	%rd122, %rd121, 4294967295;
	shl.b64 	%rd123, %rd121, 3;
	and.b64  	%rd124, %rd123, 34359738360;
	add.s64 	%rd125, %rd2, %rd124;
	st.global.u64 	[%rd125], %rd120;
	add.s64 	%rd126, %rd123, 8;
	and.b64  	%rd127, %rd126, 34359738360;
	add.s64 	%rd128, %rd2, %rd127;
	st.global.u64 	[%rd128], %rd353;
	and.b64  	%rd129, %rd18, 1095216660480;
	or.b64  	%rd130, %rd129, %rd122;
	or.b64  	%rd353, %rd130, 2377900603251621888;
$L__BB1_58:
	setp.ne.s32 	%p38, %r27, 0;
	@%p38 bra 	$L__BB1_15;
$L__BB1_59:
	cvta.to.global.u64 	%rd346, %rd36;
	mul.wide.u32 	%rd347, %r1, 8;
	add.s64 	%rd348, %rd346, %rd347;
	st.global.u64 	[%rd348], %rd353;
$L__BB1_60:
	ret;

}


// ===== COMPILED SASS (sm_100) =====

	.target	sm_100

	.elftype	@"ET_EXEC"


//--------------------- .note.nv.tkinfo           --------------------------
	.section	.note.nv.tkinfo,"",@"SHT_NOTE"
	.sectionflags	@"SHF_NOTE_NV_TKINFO"
	.tkinfo
        /*0018*/ 	.word	0x00000002
        /*0030*/ 	.string	""
        /*0030*/ 	.string	"ptxas"
        /*0030*/ 	.string	"Cuda compilation tools, release 13.0, V13.0.88"
        /*0030*/ 	.string	"Build cuda_13.0.r13.0/compiler.36424714_0"
        /*0030*/ 	.string	"-arch sm_100 -m 64 "



//--------------------- .note.nv.cuinfo           --------------------------
	.section	.note.nv.cuinfo,"",@"SHT_NOTE"
	.sectionflags	@"SHF_NOTE_NV_CUINFO"
        /*0018*/ 	.short	0x0002
        /*001a*/ 	.short	0x0064
        /*001c*/ 	.short	0x0082
	.zero		2


//--------------------- .nv.info                  --------------------------
	.section	.nv.info,"",@"SHT_CUDA_INFO"
	.align	4


	//----- nvinfo : EIATTR_REGCOUNT
	.align		4
        /*0000*/ 	.byte	0x04, 0x2f
        /*0002*/ 	.short	(.L_1 - .L_0)
	.align		4
.L_0:
        /*0004*/ 	.word	index@(_Z19build_leaves_kernel8GPUStatePmjj)
        /*0008*/ 	.word	0x00000008


	//----- nvinfo : EIATTR_FRAME_SIZE
	.align		4
.L_1:
        /*000c*/ 	.byte	0x04, 0x11
        /*000e*/ 	.short	(.L_3 - .L_2)
	.align		4
.L_2:
        /*0010*/ 	.word	index@(_Z19build_leaves_kernel8GPUStatePmjj)
        /*0014*/ 	.word	0x00000000


	//----- nvinfo : EIATTR_REGCOUNT
	.align		4
.L_3:
        /*0018*/ 	.byte	0x04, 0x2f
        /*001a*/ 	.short	(.L_5 - .L_4)
	.align		4
.L_4:
        /*001c*/ 	.word	index@(_Z19reduce_pairs_kernel8GPUStatePmS0_j)
        /*0020*/ 	.word	0x00000020


	//----- nvinfo : EIATTR_FRAME_SIZE
	.align		4
.L_5:
        /*0024*/ 	.byte	0x04, 0x11
        /*0026*/ 	.short	(.L_7 - .L_6)
	.align		4
.L_6:
        /*0028*/ 	.word	index@(_Z19reduce_pairs_kernel8GPUStatePmS0_j)
        /*002c*/ 	.word	0x00000200


	//----- nvinfo : EIATTR_MIN_STACK_SIZE
	.align		4
.L_7:
        /*0030*/ 	.byte	0x04, 0x12
        /*0032*/ 	.short	(.L_9 - .L_8)
	.align		4
.L_8:
        /*0034*/ 	.word	index@(_Z19reduce_pairs_kernel8GPUStatePmS0_j)
        /*0038*/ 	.word	0x00000200


	//----- nvinfo : EIATTR_MIN_STACK_SIZE
	.align		4
.L_9:
        /*003c*/ 	.byte	0x04, 0x12
        /*003e*/ 	.short	(.L_11 - .L_10)
	.align		4
.L_10:
        /*0040*/ 	.word	index@(_Z19build_leaves_kernel8GPUStatePmjj)
        /*0044*/ 	.word	0x00000000
.L_11:


//--------------------- .nv.compat                --------------------------
	.section	.nv.compat,"",@"SHT_CUDA_COMPAT_INFO"
	.align	4
        /*0000*/ 	.byte	0x02, 0x09, 0x00, 0x00, 0x02, 0x02, 0x01, 0x00, 0x02, 0x05, 0x05, 0x00, 0x03, 0x07, 0x01, 0x01
        /*0010*/ 	.byte	0x02, 0x03, 0x00, 0x00, 0x02, 0x06, 0x01, 0x00, 0x04, 0x0b, 0x08, 0x00, 0x09, 0x00, 0x00, 0x00
        /*0020*/ 	.byte	0x00, 0x00, 0x00, 0x00


//--------------------- .nv.info._Z19reduce_pairs_kernel8GPUStatePmS0_j --------------------------
	.section	.nv.info._Z19reduce_pairs_kernel8GPUStatePmS0_j,"",@"SHT_CUDA_INFO"
	.sectionflags	@""
	.align	4


	//----- nvinfo : EIATTR_CUDA_API_VERSION
	.align		4
        /*0000*/ 	.byte	0x04, 0x37
        /*0002*/ 	.short	(.L_13 - .L_12)
.L_12:
        /*0004*/ 	.word	0x00000082


	//----- nvinfo : EIATTR_KPARAM_INFO
	.align		4
.L_13:
        /*0008*/ 	.byte	0x04, 0x17
        /*000a*/ 	.short	(.L_15 - .L_14)
.L_14:
        /*000c*/ 	.word	0x00000000
        /*0010*/ 	.short	0x0003
        /*0012*/ 	.short	0x0030
        /*0014*/ 	.byte	0x00, 0xf0, 0x11, 0x00


	//----- nvinfo : EIATTR_KPARAM_INFO
	.align		4
.L_15:
        /*0018*/ 	.byte	0x04, 0x17
        /*001a*/ 	.short	(.L_17 - .L_16)
.L_16:
        /*001c*/ 	.word	0x00000000
        /*0020*/ 	.short	0x0002
        /*0022*/ 	.short	0x0028
        /*0024*/ 	.byte	0x00, 0xf5, 0x21, 0x00


	//----- nvinfo : EIATTR_KPARAM_INFO
	.align		4
.L_17:
        /*0028*/ 	.byte	0x04, 0x17
        /*002a*/ 	.short	(.L_19 - .L_18)
.L_18:
        /*002c*/ 	.word	0x00000000
        /*0030*/ 	.short	0x0001
        /*0032*/ 	.short	0x0020
        /*0034*/ 	.byte	0x00, 0xf5, 0x21, 0x00


	//----- nvinfo : EIATTR_KPARAM_INFO
	.align		4
.L_19:
        /*0038*/ 	.byte	0x04, 0x17
        /*003a*/ 	.short	(.L_21 - .L_20)
.L_20:
        /*003c*/ 	.word	0x00000000
        /*0040*/ 	.short	0x0000
        /*0042*/ 	.short	0x0000
        /*0044*/ 	.byte	0x00, 0xf0, 0x81, 0x00


	//----- nvinfo : EIATTR_SPARSE_MMA_MASK
	.align		4
.L_21:
        /*0048*/ 	.byte	0x03, 0x50
        /*004a*/ 	.short	0x0000


	//----- nvinfo : EIATTR_MAXREG_COUNT
	.align		4
        /*004c*/ 	.byte	0x03, 0x1b
        /*004e*/ 	.short	0x00ff


	//----- nvinfo : EIATTR_MERCURY_ISA_VERSION
	.align		4
        /*0050*/ 	.byte	0x03, 0x5f
        /*0052*/ 	.short	0x0101


	//----- nvinfo : EIATTR_INT_WARP_WIDE_INSTR_OFFSETS
	.align		4
        /*0054*/ 	.byte	0x04, 0x31
        /*0056*/ 	.short	(.L_23 - .L_22)


	//   ....[0]....
.L_22:
        /*0058*/ 	.word	0x000000d0


	//   ....[1]....
        /*005c*/ 	.word	0x00000280


	//   ....[2]....
        /*0060*/ 	.word	0x00000290


	//   ....[3]....
        /*0064*/ 	.word	0x00000a70


	//   ....[4]....
        /*0068*/ 	.word	0x00000b70


	//   ....[5]....
        /*006c*/ 	.word	0x00000b80


	//   ....[6]....
        /*0070*/ 	.word	0x00000d10


	//   ....[7]....
        /*0074*/ 	.word	0x00000e80


	//   ....[8]....
        /*0078*/ 	.word	0x00000f70


	//   ....[9]....
        /*007c*/ 	.word	0x000011e0


	//   ....[10]....
        /*0080*/ 	.word	0x000011f0


	//   ....[11]....
        /*0084*/ 	.word	0x000012e0


	//   ....[12]....
        /*0088*/ 	.word	0x000012f0


	//   ....[13]....
        /*008c*/ 	.word	0x00001430


	//   ....[14]....
        /*0090*/ 	.word	0x00001440


	//   ....[15]....
        /*0094*/ 	.word	0x00001570


	//   ....[16]....
        /*0098*/ 	.word	0x00001580


	//   ....[17]....
        /*009c*/ 	.word	0x000017d0


	//   ....[18]....
        /*00a0*/ 	.word	0x00001a30


	//   ....[19]....
        /*00a4*/ 	.word	0x00001ce0


	//   ....[20]....
        /*00a8*/ 	.word	0x00001cf0


	//   ....[21]....
        /*00ac*/ 	.word	0x00001e50


	//   ....[22]....
        /*00b0*/ 	.word	0x00001e60


	//   ....[23]....
        /*00b4*/ 	.word	0x00002010


	//   ....[24]....
        /*00b8*/ 	.word	0x00002020


	//   ....[25]....
        /*00bc*/ 	.word	0x000021c0


	//   ....[26]....
        /*00c0*/ 	.word	0x00002330


	//   ....[27]....
        /*00c4*/ 	.word	0x00002340


	//   ....[28]....
        /*00c8*/ 	.word	0x000024b0


	//   ....[29]....
        /*00cc*/ 	.word	0x00002650


	//   ....[30]....
        /*00d0*/ 	.word	0x00002890


	//   ....[31]....
        /*00d4*/ 	.word	0x00002c60


	//   ....[32]....
        /*00d8*/ 	.word	0x00002d80


	//   ....[33]....
        /*00dc*/ 	.word	0x00002d90


	//   ....[34]....
        /*00e0*/ 	.word	0x00002f20


	//   ....[35]....
        /*00e4*/ 	.word	0x00003180


	//   ....[36]....
        /*00e8*/ 	.word	0x00003190


	//   ....[37]....
        /*00ec*/ 	.word	0x000032d0


	//   ....[38]....
        /*00f0*/ 	.word	0x000032e0


	//   ....[39]....
        /*00f4*/ 	.word	0x00003450


	//   ....[40]....
        /*00f8*/ 	.word	0x00003460


	//   ....[41]....
        /*00fc*/ 	.word	0x00003680


	//   ....[42]....
        /*0100*/ 	.word	0x00003780


	//   ....[43]....
        /*0104*/ 	.word	0x00003790


	//   ....[44]....
        /*0108*/ 	.word	0x00003960


	//   ....[45]....
        /*010c*/ 	.word	0x00003bb0


	//   ....[46]....
        /*0110*/ 	.word	0x00003bc0


	//   ....[47]....
        /*0114*/ 	.word	0x00003ce0


	//   ....[48]....
        /*0118*/ 	.word	0x00003cf0


	//   ....[49]....
        /*011c*/ 	.word	0x00003e30


	//   ....[50]....
        /*0120*/ 	.word	0x00003e40


	//----- nvinfo : EIATTR_VRC_CTA_INIT_COUNT
	.align		4
.L_23:
        /*0124*/ 	.byte	0x02, 0x4a
	.zero		1
	.zero		1


	//----- nvinfo : EIATTR_EXIT_INSTR_OFFSETS
	.align		4
        /*0128*/ 	.byte	0x04, 0x1c
        /*012a*/ 	.short	(.L_25 - .L_24)


	//   ....[0]....
.L_24:
        /*012c*/ 	.word	0x000000a0


	//   ....[1]....
        /*0130*/ 	.word	0x00004030


	//----- nvinfo : EIATTR_CRS_STACK_SIZE
	.align		4
.L_25:
        /*0134*/ 	.byte	0x04, 0x1e
        /*0136*/ 	.short	(.L_27 - .L_26)
.L_26:
        /*0138*/ 	.word	0x00000000


	//----- nvinfo : EIATTR_CBANK_PARAM_SIZE
	.align		4
.L_27:
        /*013c*/ 	.byte	0x03, 0x19
        /*013e*/ 	.short	0x0034


	//----- nvinfo : EIATTR_PARAM_CBANK
	.align		4
        /*0140*/ 	.byte	0x04, 0x0a
        /*0142*/ 	.short	(.L_29 - .L_28)
	.align		4
.L_28:
        /*0144*/ 	.word	index@(.nv.constant0._Z19reduce_pairs_kernel8GPUStatePmS0_j)
        /*0148*/ 	.short	0x0380
        /*014a*/ 	.short	0x0034


	//----- nvinfo : EIATTR_SW_WAR
	.align		4
.L_29:
        /*014c*/ 	.byte	0x04, 0x36
        /*014e*/ 	.short	(.L_31 - .L_30)
.L_30:
        /*0150*/ 	.word	0x00000008
.L_31:


//--------------------- .nv.info._Z19build_leaves_kernel8GPUStatePmjj --------------------------
	.section	.nv.info._Z19build_leaves_kernel8GPUStatePmjj,"",@"SHT_CUDA_INFO"
	.sectionflags	@""
	.align	4


	//----- nvinfo : EIATTR_CUDA_API_VERSION
	.align		4
        /*0000*/ 	.byte	0x04, 0x37
        /*0002*/ 	.short	(.L_33 - .L_32)
.L_32:
        /*0004*/ 	.word	0x00000082


	//----- nvinfo : EIATTR_KPARAM_INFO
	.align		4
.L_33:
        /*0008*/ 	.byte	0x04, 0x17
        /*000a*/ 	.short	(.L_35 - .L_34)
.L_34:
        /*000c*/ 	.word	0x00000000
        /*0010*/ 	.short	0x0003
        /*0012*/ 	.short	0x002c
        /*0014*/ 	.byte	0x00, 0xf0, 0x11, 0x00


	//----- nvinfo : EIATTR_KPARAM_INFO
	.align		4
.L_35:
        /*0018*/ 	.byte	0x04, 0x17
        /*001a*/ 	.short	(.L_37 - .L_36)
.L_36:
        /*001c*/ 	.word	0x00000000
        /*0020*/ 	.short	0x0002
        /*0022*/ 	.short	0x0028
        /*0024*/ 	.byte	0x00, 0xf0, 0x11, 0x00


	//----- nvinfo : EIATTR_KPARAM_INFO
	.align		4
.L_37:
        /*0028*/ 	.byte	0x04, 0x17
        /*002a*/ 	.short	(.L_39 - .L_38)
.L_38:
        /*002c*/ 	.word	0x00000000
        /*0030*/ 	.short	0x0001
        /*0032*/ 	.short	0x0020
        /*0034*/ 	.byte	0x00, 0xf5, 0x21, 0x00


	//----- nvinfo : EIATTR_KPARAM_INFO
	.align		4
.L_39:
        /*0038*/ 	.byte	0x04, 0x17
        /*003a*/ 	.short	(.L_41 - .L_40)
.L_40:
        /*003c*/ 	.word	0x00000000
        /*0040*/ 	.short	0x0000
        /*0042*/ 	.short	0x0000
        /*0044*/ 	.byte	0x00, 0xf0, 0x81, 0x00


	//----- nvinfo : EIATTR_SPARSE_MMA_MASK
	.align		4
.L_41:
        /*0048*/ 	.byte	0x03, 0x50
        /*004a*/ 	.short	0x0000


	//----- nvinfo : EIATTR_MAXREG_COUNT
	.align		4
        /*004c*/ 	.byte	0x03, 0x1b
        /*004e*/ 	.short	0x00ff


	//----- nvinfo : EIATTR_MERCURY_ISA_VERSION
	.align		4
        /*0050*/ 	.byte	0x03, 0x5f
        /*0052*/ 	.short	0x0101


	//----- nvinfo : EIATTR_VRC_CTA_INIT_COUNT
	.align		4
        /*0054*/ 	.byte	0x02, 0x4a
	.zero		1
	.zero		1


	//----- nvinfo : EIATTR_EXIT_INSTR_OFFSETS
	.align		4
        /*0058*/ 	.byte	0x04, 0x1c
        /*005a*/ 	.short	(.L_43 - .L_42)


	//   ....[0]....
.L_42:
        /*005c*/ 	.word	0x00000070


	//   ....[1]....
        /*0060*/ 	.word	0x000000f0


	//----- nvinfo : EIATTR_CBANK_PARAM_SIZE
	.align		4
.L_43:
        /*0064*/ 	.byte	0x03, 0x19
        /*0066*/ 	.short	0x0030


	//----- nvinfo : EIATTR_PARAM_CBANK
	.align		4
        /*0068*/ 	.byte	0x04, 0x0a
        /*006a*/ 	.short	(.L_45 - .L_44)
	.align		4
.L_44:
        /*006c*/ 	.word	index@(.nv.constant0._Z19build_leaves_kernel8GPUStatePmjj)
        /*0070*/ 	.short	0x0380
        /*0072*/ 	.short	0x0030


	//----- nvinfo : EIATTR_SW_WAR
	.align		4
.L_45:
        /*0074*/ 	.byte	0x04, 0x36
        /*0076*/ 	.short	(.L_47 - .L_46)
.L_46:
        /*0078*/ 	.word	0x00000008
.L_47:


//--------------------- .nv.callgraph             --------------------------
	.section	.nv.callgraph,"",@"SHT_CUDA_CALLGRAPH"
	.align	4
	.sectionentsize	8
	.align		4
        /*0000*/ 	.word	0x00000000
	.align		4
        /*0004*/ 	.word	0xffffffff
	.align		4
        /*0008*/ 	.word	0x00000000
	.align		4
        /*000c*/ 	.word	0xfffffffe
	.align		4
        /*0010*/ 	.word	0x00000000
	.align		4
        /*0014*/ 	.word	0xfffffffd
	.align		4
        /*0018*/ 	.word	0x00000000
	.align		4
        /*001c*/ 	.word	0xfffffffc


//--------------------- .text._Z19reduce_pairs_kernel8GPUStatePmS0_j --------------------------
	.section	.text._Z19reduce_pairs_kernel8GPUStatePmS0_j,"ax",@progbits
	.align	128
        .global         _Z19reduce_pairs_kernel8GPUStatePmS0_j
        .type           _Z19reduce_pairs_kernel8GPUStatePmS0_j,@function
        .size           _Z19reduce_pairs_kernel8GPUStatePmS0_j,(.L_x_39 - _Z19reduce_pairs_kernel8GPUStatePmS0_j)
        .other          _Z19reduce_pairs_kernel8GPUStatePmS0_j,@"STO_CUDA_ENTRY STV_DEFAULT"
_Z19reduce_pairs_kernel8GPUStatePmS0_j:
.text._Z19reduce_pairs_kernel8GPUStatePmS0_j:
[----:B------:R-:W0:Y:S01]  /*0000*/  LDC R1, c[0x0][0x37c] ;  /* 0x0000df00ff017b82 */ /* 0x000e220000000800 */
[----:B------:R-:W1:Y:S07]  /*0010*/  S2R R3, SR_TID.X ;  /* 0x0000000000037919 */ /* 0x000e6e0000002100 */
[----:B------:R-:W1:Y:S01]  /*0020*/  S2UR UR5, SR_CTAID.X ;  /* 0x00000000000579c3 */ /* 0x000e620000002500 */
[----:B------:R-:W2:Y:S01]  /*0030*/  LDCU UR10, c[0x0][0x3b0] ;  /* 0x00007600ff0a77ac */ /* 0x000ea20008000800 */
[----:B0-----:R-:W-:-:S06]  /*0040*/  VIADD R1, R1, 0xfffffe00 ;  /* 0xfffffe0001017836 */ /* 0x001fcc0000000000 */
[----:B------:R-:W1:Y:S01]  /*0050*/  LDC R22, c[0x0][0x360] ;  /* 0x0000d800ff167b82 */ /* 0x000e620000000800 */
[----:B--2---:R-:W-:-:S04]  /*0060*/  UIADD3 UR4, UPT, UPT, UR10, 0x1, URZ ;  /* 0x000000010a047890 */ /* 0x004fc8000fffe0ff */
[----:B------:R-:W-:Y:S01]  /*0070*/  USHF.R.U32.HI UR4, URZ, 0x1, UR4 ;  /* 0x00000001ff047899 */ /* 0x000fe20008011604 */
[----:B-1----:R-:W-:-:S05]  /*0080*/  IMAD R22, R22, UR5, R3 ;  /* 0x0000000516167c24 */ /* 0x002fca000f8e0203 */
[----:B------:R-:W-:-:S13]  /*0090*/  ISETP.GE.U32.AND P0, PT, R22, UR4, PT ;  /* 0x0000000416007c0c */ /* 0x000fda000bf06070 */
[----:B------:R-:W-:Y:S05]  /*00a0*/  @P0 EXIT ;  /* 0x000000000000094d */ /* 0x000fea0003800000 */
[----:B------:R-:W0:Y:S01]  /*00b0*/  S2R R0, SR_LANEID ;  /* 0x0000000000007919 */ /* 0x000e220000000000 */
[----:B------:R-:W1:Y:S01]  /*00c0*/  LDC.64 R6, c[0x0][0x3a0] ;  /* 0x0000e800ff067b82 */ /* 0x000e620000000a00 */
[----:B------:R-:W-:Y:S01]  /*00d0*/  VOTEU.ANY UR5, UPT, PT ;  /* 0x0000000000057886 */ /* 0x000fe200038e0100 */
[----:B------:R-:W-:Y:S01]  /*00e0*/  IMAD.SHL.U32 R3, R22, 0x2, RZ ;  /* 0x0000000216037824 */ /* 0x000fe200078e00ff */
[----:B------:R-:W0:Y:S01]  /*00f0*/  FLO.U32 R15, UR5 ;  /* 0x00000005000f7d00 */ /* 0x000e2200080e0000 */
[----:B------:R-:W-:Y:S01]  /*0100*/  UPOPC UR6, UR5 ;  /* 0x00000005000672bf */ /* 0x000fe20008000000 */
[----:B------:R-:W2:Y:S01]  /*0110*/  LDCU.64 UR8, c[0x0][0x358] ;  /* 0x00006b00ff0877ac */ /* 0x000ea20008000a00 */
[----:B------:R-:W-:Y:S02]  /*0120*/  VIADD R2, R3, 0x1 ;  /* 0x0000000103027836 */ /* 0x000fe40000000000 */
[----:B------:R-:W3:Y:S01]  /*0130*/  LDC.64 R8, c[0x0][0x388] ;  /* 0x0000e200ff087b82 */ /* 0x000ee20000000a00 */
[----:B------:R-:W-:-:S02]  /*0140*/  UIMAD.WIDE.U32 UR6, UR6, 0x2, URZ ;  /* 0x00000002060678a5 */ /* 0x000fc4000f8e00ff */
[----:B------:R-:W-:Y:S01]  /*0150*/  ISETP.GE.U32.AND P0, PT, R2, UR10, PT ;  /* 0x0000000a02007c0c */ /* 0x000fe2000bf06070 */
[----:B------:R-:W-:Y:S01]  /*0160*/  UMOV UR4, URZ ;  /* 0x000000ff00047c82 */ /* 0x000fe20008000000 */
[----:B------:R-:W-:Y:S01]  /*0170*/  IMAD.MOV.U32 R2, RZ, RZ, 0x0 ;  /* 0x00000000ff027424 */ /* 0x000fe200078e00ff */
[----:B------:R-:W-:Y:S02]  /*0180*/  UIADD3 UR4, UPT, UPT, UR7, UR4, URZ ;  /* 0x0000000407047290 */ /* 0x000fe4000fffe0ff */
[----:B------:R-:W-:Y:S02]  /*0190*/  IMAD.U32 R11, RZ, RZ, UR7 ;  /* 0x00000007ff0b7e24 */ /* 0x000fe4000f8e00ff */
[----:B------:R-:W-:Y:S02]  /*01a0*/  IMAD.U32 R10, RZ, RZ, UR6 ;  /* 0x00000006ff0a7e24 */ /* 0x000fe4000f8e00ff */
[----:B------:R-:W-:Y:S01]  /*01b0*/  IMAD.U32 R11, RZ, RZ, UR4 ;  /* 0x00000004ff0b7e24 */ /* 0x000fe2000f8e00ff */
[----:B------:R-:W4:Y:S01]  /*01c0*/  LDCU.64 UR6, c[0x0][0x380] ;  /* 0x00007000ff0677ac */ /* 0x000f220008000a00 */
[----:B-1----:R-:W-:-:S04]  /*01d0*/  IMAD.WIDE.U32 R6, R3, 0x8, R6 ;  /* 0x0000000803067825 */ /* 0x002fc800078e0006 */
[----:B------:R-:W-:Y:S01]  /*01e0*/  IMAD.MOV.U32 R3, RZ, RZ, 0x1e000000 ;  /* 0x1e000000ff037424 */ /* 0x000fe200078e00ff */
[----:B--2---:R-:W2:Y:S01]  /*01f0*/  LDG.E.64 R4, desc[UR8][R6.64] ;  /* 0x0000000806047981 */ /* 0x004ea2000c1e1b00 */
[----:B0-----:R-:W-:-:S04]  /*0200*/  ISETP.EQ.U32.AND P1, PT, R15, R0, PT ;  /* 0x000000000f00720c */ /* 0x001fc80003f22070 */
[----:B------:R0:W5:Y:S09]  /*0210*/  @!P0 LDG.E.64 R2, desc[UR8][R6.64+0x8] ;  /* 0x0000080806028981 */ /* 0x000172000c1e1b00 */
[----:B---3--:R-:W3:Y:S01]  /*0220*/  @P1 ATOMG.E.ADD.64.STRONG.GPU PT, R8, desc[UR8][R8.64], R10 ;  /* 0x8000000a080819a8 */ /* 0x008ee200081ef508 */
[----:B------:R-:W1:Y:S01]  /*0230*/  S2R R0, SR_LTMASK ;  /* 0x0000000000007919 */ /* 0x000e620000003900 */
[----:B------:R-:W-:Y:S01]  /*0240*/  UMOV UR4, URZ ;  /* 0x000000ff00047c82 */ /* 0x000fe20008000000 */
[----:B-1----:R-:W-:-:S04]  /*0250*/  LOP3.LUT R0, R0, UR5, RZ, 0xc0, !PT ;  /* 0x0000000500007c12 */ /* 0x002fc8000f8ec0ff */
[----:B------:R-:W1:Y:S01]  /*0260*/  POPC R17, R0 ;  /* 0x0000000000117309 */ /* 0x000e620000000000 */
[----:B------:R-:W-:Y:S01]  /*0270*/  BSSY B1, `(.L_x_0) ;  /* 0x00003d7000017945 */ /* 0x000fe20003800000 */
[----:B---3--:R-:W-:Y:S04]  /*0280*/  SHFL.IDX PT, R12, R8, R15, 0x1f ;  /* 0x00001f0f080c7589 */ /* 0x008fe800000e0000 */
[----:B------:R-:W1:Y:S02]  /*0290*/  SHFL.IDX PT, R13, R9, R15, 0x1f ;  /* 0x00001f0f090d7589 */ /* 0x000e6400000e0000 */
[----:B-1----:R-:W-:-:S04]  /*02a0*/  IMAD.WIDE.U32 R12, R17, 0x2, R12 ;  /* 0x00000002110c7825 */ /* 0x002fc800078e000c */
[----:B------:R-:W-:Y:S02]  /*02b0*/  IMAD.SHL.U32 R14, R12, 0x8, RZ ;  /* 0x000000080c0e7824 */ /* 0x000fe400078e00ff */
[----:B0-----:R-:W-:-:S03]  /*02c0*/  VIADD R7, R13, UR4 ;  /* 0x000000040d077c36 */ /* 0x001fc60008000000 */
[----:B------:R-:W-:Y:S02]  /*02d0*/  IADD3 R6, P0, PT, R14, 0x8, RZ ;  /* 0x000000080e067810 */ /* 0x000fe40007f1e0ff */
[----:B------:R-:W-:Y:S02]  /*02e0*/  SHF.L.U64.HI R11, R12, 0x3, R7 ;  /* 0x000000030c0b7819 */ /* 0x000fe40000010207 */
[----:B------:R-:W-:Y:S02]  /*02f0*/  LOP3.LUT R10, R14, 0xfffffff8, RZ, 0xc0, !PT ;  /* 0xfffffff80e0a7812 */ /* 0x000fe400078ec0ff */
[----:B------:R-:W-:Y:S01]  /*0300*/  LOP3.LUT R8, R6, 0xfffffff8, RZ, 0xc0, !PT ;  /* 0xfffffff806087812 */ /* 0x000fe200078ec0ff */
[----:B------:R-:W-:Y:S01]  /*0310*/  IMAD.X R7, RZ, RZ, R11, P0 ;  /* 0x000000ffff077224 */ /* 0x000fe200000e060b */
[----:B----4-:R-:W-:Y:S02]  /*0320*/  IADD3 R6, P0, PT, R10, UR6, RZ ;  /* 0x000000060a067c10 */ /* 0x010fe4000ff1e0ff */
[----:B------:R-:W-:-:S02]  /*0330*/  LOP3.LUT R9, R11, 0x7, RZ, 0xc0, !PT ;  /* 0x000000070b097812 */ /* 0x000fc400078ec0ff */
[----:B------:R-:W-:Y:S02]  /*0340*/  IADD3 R8, P1, PT, R8, UR6, RZ ;  /* 0x0000000608087c10 */ /* 0x000fe4000ff3e0ff */
[----:B------:R-:W-:Y:S02]  /*0350*/  LOP3.LUT R0, R7, 0x7, RZ, 0xc0, !PT ;  /* 0x0000000707007812 */ /* 0x000fe400078ec0ff */
[----:B------:R-:W-:Y:S02]  /*0360*/  IADD3.X R7, PT, PT, R9, UR7, RZ, P0, !PT ;  /* 0x0000000709077c10 */ /* 0x000fe400087fe4ff */
[----:B------:R-:W-:-:S03]  /*0370*/  IADD3.X R9, PT, PT, R0, UR7, RZ, P1, !PT ;  /* 0x0000000700097c10 */ /* 0x000fc60008ffe4ff */
[----:B--2---:R0:W-:Y:S04]  /*0380*/  STG.E.64 desc[UR8][R6.64], R4 ;  /* 0x0000000406007986 */ /* 0x0041e8000c101b08 */
[----:B-----5:R0:W-:Y:S01]  /*0390*/  STG.E.64 desc[UR8][R8.64], R2 ;  /* 0x0000000208007986 */ /* 0x0201e2000c101b08 */
[----:B------:R-:W-:Y:S02]  /*03a0*/  IMAD.MOV.U32 R0, RZ, RZ, RZ ;  /* 0x000000ffff007224 */ /* 0x000fe400078e00ff */
[----:B------:R-:W-:-:S07]  /*03b0*/  IMAD.MOV.U32 R13, RZ, RZ, 0x21000000 ;  /* 0x21000000ff0d7424 */ /* 0x000fce00078e00ff */
.L_x_36:
[--C-:B0-2--5:R-:W-:Y:S01]  /*03c0*/  SHF.R.U32.HI R2, RZ, 0x18, R13.reuse ;  /* 0x00000018ff027819 */ /* 0x125fe2000001160d */
[----:B------:R-:W-:Y:S01]  /*03d0*/  BSSY B0, `(.L_x_1) ;  /* 0x00003bf000007945 */ /* 0x000fe20003800000 */
[----:B-1-3--:R-:W-:Y:S02]  /*03e0*/  IMAD.MOV.U32 R26, RZ, RZ, R12 ;  /* 0x000000ffff1a7224 */ /* 0x00afe400078e000c */
[----:B------:R-:W-:Y:S01]  /*03f0*/  LOP3.LUT R3, R2, 0x7f, RZ, 0xc0, !PT ;  /* 0x0000007f02037812 */ /* 0x000fe200078ec0ff */
[----:B------:R-:W-:-:S03]  /*0400*/  IMAD.MOV.U32 R23, RZ, RZ, R13 ;  /* 0x000000ffff177224 */ /* 0x000fc600078e000d */
[----:B------:R-:W-:-:S13]  /*0410*/  ISETP.GT.AND P0, PT, R3, 0x2, PT ;  /* 0x000000020300780c */ /* 0x000fda0003f04270 */
[----:B------:R-:W-:Y:S05]  /*0420*/  @P0 BRA `(.L_x_2) ;  /* 0x0000000000740947 */ /* 0x000fea0003800000 */
[----:B------:R-:W-:-:S13]  /*0430*/  ISETP.NE.AND P0, PT, R3, 0x1, PT ;  /* 0x000000010300780c */ /* 0x000fda0003f05270 */
[----:B------:R-:W-:Y:S05]  /*0440*/  @!P0 BRA `(.L_x_3) ;  /* 0x00000000003c8947 */ /* 0x000fea0003800000 */
[----:B------:R-:W-:-:S13]  /*0450*/  ISETP.NE.AND P0, PT, R3, RZ, PT ;  /* 0x000000ff0300720c */ /* 0x000fda0003f05270 */
[----:B------:R-:W-:Y:S05]  /*0460*/  @P0 BRA `(.L_x_4) ;  /* 0x0000000000f40947 */ /* 0x000fea0003800000 */
[----:B------:R-:W0:Y:S01]  /*0470*/  LDCU.64 UR4, c[0x0][0x380] ;  /* 0x00007000ff0477ac */ /* 0x000e220008000a00 */
[C---:B------:R-:W-:Y:S01]  /*0480*/  IMAD.SHL.U32 R12, R26.reuse, 0x8, RZ ;  /* 0x000000081a0c7824 */ /* 0x040fe200078e00ff */
[----:B------:R-:W-:-:S04]  /*0490*/  SHF.L.U64.HI R2, R26, 0x3, R23 ;  /* 0x000000031a027819 */ /* 0x000fc80000010217 */
[----:B------:R-:W-:Y:S02]  /*04a0*/  LOP3.LUT R12, R12, 0xfffffff8, RZ, 0xc0, !PT ;  /* 0xfffffff80c0c7812 */ /* 0x000fe400078ec0ff */
[----:B------:R-:W-:Y:S02]  /*04b0*/  LOP3.LUT R2, R2, 0x7, RZ, 0xc0, !PT ;  /* 0x0000000702027812 */ /* 0x000fe400078ec0ff */
[----:B0-----:R-:W-:-:S04]  /*04c0*/  IADD3 R12, P0, PT, R12, UR4, RZ ;  /* 0x000000040c0c7c10 */ /* 0x001fc8000ff1e0ff */
[----:B------:R-:W-:-:S06]  /*04d0*/  IADD3.X R13, PT, PT, R2, UR5, RZ, P0, !PT ;  /* 0x00000005020d7c10 */ /* 0x000fcc00087fe4ff */
[----:B------:R-:W5:Y:S01]  /*04e0*/  LDG.E.64 R12, desc[UR8][R12.64] ;  /* 0x000000080c0c7981 */ /* 0x000f62000c1e1b00 */
[C---:B------:R-:W-:Y:S02]  /*04f0*/  IMAD R3, R0.reuse, 0x8, R1 ;  /* 0x0000000800037824 */ /* 0x040fe400078e0201 */
[----:B------:R-:W-:Y:S02]  /*0500*/  IMAD.MOV.U32 R27, RZ, RZ, R23 ;  /* 0x000000ffff1b7224 */ /* 0x000fe400078e0017 */
[----:B------:R-:W-:-:S03]  /*0510*/  VIADD R0, R0, 0x1 ;  /* 0x0000000100007836 */ /* 0x000fc60000000000 */
[----:B------:R0:W-:Y:S01]  /*0520*/  STL.64 [R3], R26 ;  /* 0x0000001a03007387 */ /* 0x0001e20000100a00 */
[----:B------:R-:W-:Y:S05]  /*0530*/  BRA `(.L_x_5) ;  /* 0x0000003800a07947 */ /* 0x000fea0003800000 */
.L_x_3:
[----:B------:R-:W0:Y:S01]  /*0540*/  LDCU.64 UR4, c[0x0][0x380] ;  /* 0x00007000ff0477ac */ /* 0x000e220008000a00 */
[C---:B------:R-:W-:Y:S01]  /*0550*/  IMAD.SHL.U32 R3, R26.reuse, 0x8, RZ ;  /* 0x000000081a037824 */ /* 0x040fe200078e00ff */
[----:B------:R-:W-:-:S04]  /*0560*/  SHF.L.U64.HI R2, R26, 0x3, R23 ;  /* 0x000000031a027819 */ /* 0x000fc80000010217 */
[----:B------:R-:W-:Y:S02]  /*0570*/  LOP3.LUT R3, R3, 0xfffffff8, RZ, 0xc0, !PT ;  /* 0xfffffff803037812 */ /* 0x000fe400078ec0ff */
[----:B------:R-:W-:Y:S02]  /*0580*/  LOP3.LUT R4, R2, 0x7, RZ, 0xc0, !PT ;  /* 0x0000000702047812 */ /* 0x000fe400078ec0ff */
[----:B0-----:R-:W-:-:S04]  /*0590*/  IADD3 R2, P0, PT, R3, UR4, RZ ;  /* 0x0000000403027c10 */ /* 0x001fc8000ff1e0ff */
[----:B------:R-:W-:-:S05]  /*05a0*/  IADD3.X R3, PT, PT, R4, UR5, RZ, P0, !PT ;  /* 0x0000000504037c10 */ /* 0x000fca00087fe4ff */
[----:B------:R-:W2:Y:S02]  /*05b0*/  LDG.E.64 R12, desc[UR8][R2.64] ;  /* 0x00000008020c7981 */ /* 0x000ea4000c1e1b00 */
[----:B--2---:R-:W-:-:S04]  /*05c0*/  ISETP.GT.U32.AND P0, PT, R12, -0x1, PT ;  /* 0xffffffff0c00780c */ /* 0x004fc80003f04070 */
[----:B------:R-:W-:-:S13]  /*05d0*/  ISETP.GT.AND.EX P0, PT, R13, -0x1, PT, P0 ;  /* 0xffffffff0d00780c */ /* 0x000fda0003f04300 */
[----:B------:R-:W-:Y:S05]  /*05e0*/  @P0 BRA `(.L_x_4) ;  /* 0x0000000000940947 */ /* 0x000fea0003800000 */
[----:B------:R-:W-:Y:S05]  /*05f0*/  BRA `(.L_x_5) ;  /* 0x0000003800707947 */ /* 0x000fea0003800000 */
.L_x_2:
[----:B------:R-:W-:-:S05]  /*0600*/  VIADD R2, R3, 0xfffffffd ;  /* 0xfffffffd03027836 */ /* 0x000fca0000000000 */
[----:B------:R-:W-:-:S04]  /*0610*/  LOP3.LUT R2, R2, 0xffff, RZ, 0xc0, !PT ;  /* 0x0000ffff02027812 */ /* 0x000fc800078ec0ff */
[----:B------:R-:W-:-:S13]  /*0620*/  ISETP.GE.U32.AND P0, PT, R2, 0x2, PT ;  /* 0x000000020200780c */ /* 0x000fda0003f06070 */
[----:B------:R-:W-:Y:S05]  /*0630*/  @!P0 BRA `(.L_x_6) ;  /* 0x00000000003c8947 */ /* 0x000fea0003800000 */
[----:B------:R-:W-:-:S13]  /*0640*/  ISETP.NE.AND P0, PT, R3, 0x21, PT ;  /* 0x000000210300780c */ /* 0x000fda0003f05270 */
        /* <DEDUP_REMOVED lines=14> */
.L_x_6:
[----:B------:R-:W0:Y:S01]  /*0730*/  LDCU.64 UR4, c[0x0][0x380] ;  /* 0x00007000ff0477ac */ /* 0x000e220008000a00 */
[C---:B------:R-:W-:Y:S01]  /*0740*/  IMAD.SHL.U32 R3, R26.reuse, 0x8, RZ ;  /* 0x000000081a037824 */ /* 0x040fe200078e00ff */
[----:B------:R-:W-:-:S04]  /*0750*/  SHF.L.U64.HI R2, R26, 0x3, R23 ;  /* 0x000000031a027819 */ /* 0x000fc80000010217 */
[----:B------:R-:W-:Y:S02]  /*0760*/  LOP3.LUT R3, R3, 0xfffffff8, RZ, 0xc0, !PT ;  /* 0xfffffff803037812 */ /* 0x000fe400078ec0ff */
[----:B------:R-:W-:Y:S02]  /*0770*/  LOP3.LUT R2, R2, 0x7, RZ, 0xc0, !PT ;  /* 0x0000000702027812 */ /* 0x000fe400078ec0ff */
[----:B0-----:R-:W-:-:S04]  /*0780*/  IADD3 R12, P0, PT, R3, UR4, RZ ;  /* 0x00000004030c7c10 */ /* 0x001fc8000ff1e0ff */
[----:B------:R-:W-:-:S06]  /*0790*/  IADD3.X R13, PT, PT, R2, UR5, RZ, P0, !PT ;  /* 0x00000005020d7c10 */ /* 0x000fcc00087fe4ff */
[----:B------:R-:W2:Y:S01]  /*07a0*/  LDG.E.64 R12, desc[UR8][R12.64] ;  /* 0x000000080c0c7981 */ /* 0x000ea2000c1e1b00 */
[----:B------:R-:W-:Y:S01]  /*07b0*/  BSSY.RECONVERGENT B2, `(.L_x_7) ;  /* 0x0000007000027945 */ /* 0x000fe20003800200 */
[----:B--2---:R-:W-:-:S13]  /*07c0*/  ISETP.GE.AND P0, PT, R13, RZ, PT ;  /* 0x000000ff0d00720c */ /* 0x004fda0003f06270 */
[----:B------:R-:W-:Y:S05]  /*07d0*/  @!P0 BRA `(.L_x_8) ;  /* 0x0000000000108947 */ /* 0x000fea0003800000 */
[C---:B------:R-:W-:Y:S02]  /*07e0*/  IMAD R3, R0.reuse, 0x8, R1 ;  /* 0x0000000800037824 */ /* 0x040fe400078e0201 */
[----:B------:R-:W-:Y:S02]  /*07f0*/  IMAD.MOV.U32 R27, RZ, RZ, R23 ;  /* 0x000000ffff1b7224 */ /* 0x000fe400078e0017 */
[----:B------:R-:W-:-:S03]  /*0800*/  VIADD R0, R0, 0x1 ;  /* 0x0000000100007836 */ /* 0x000fc60000000000 */
[----:B------:R0:W-:Y:S04]  /*0810*/  STL.64 [R3], R26 ;  /* 0x0000001a03007387 */ /* 0x0001e80000100a00 */
.L_x_8:
[----:B------:R-:W-:Y:S05]  /*0820*/  BSYNC.RECONVERGENT B2 ;  /* 0x0000000000027941 */ /* 0x000fea0003800200 */
.L_x_7:
[----:B------:R-:W-:Y:S05]  /*0830*/  BRA `(.L_x_5) ;  /* 0x0000003400e07947 */ /* 0x000fea0003800000 */
.L_x_4:
[----:B------:R-:W-:-:S13]  /*0840*/  ISETP.NE.AND P0, PT, R0, RZ, PT ;  /* 0x000000ff0000720c */ /* 0x000fda0003f05270 */
[----:B------:R-:W-:Y:S05]  /*0850*/  @!P0 BREAK B0 ;  /* 0x0000000000008942 */ /* 0x000fea0003800000 */
[----:B------:R-:W-:Y:S05]  /*0860*/  @!P0 BRA `(.L_x_9) ;  /* 0x0000003400dc8947 */ /* 0x000fea0003800000 */
.L_x_35:
[----:B012-4-:R-:W-:Y:S02]  /*0870*/  IMAD.MOV.U32 R6, RZ, RZ, R0 ;  /* 0x000000ffff067224 */ /* 0x017fe400078e0000 */
[----:B------:R-:W-:-:S04]  /*0880*/  VIADD R0, R0, 0xffffffff ;  /* 0xffffffff00007836 */ /* 0x000fc80000000000 */
[----:B------:R-:W-:-:S05]  /*0890*/  IMAD R7, R0, 0x8, R1 ;  /* 0x0000000800077824 */ /* 0x000fca00078e0201 */
[----:B---3--:R-:W2:Y:S01]  /*08a0*/  LDL.64 R2, [R7] ;  /* 0x0000000007027983 */ /* 0x008ea20000100a00 */
[----:B------:R-:W-:Y:S05]  /*08b0*/  YIELD ;  /* 0x0000000000007946 */ /* 0x000fea0003800000 */
[----:B--2---:R-:W-:-:S04]  /*08c0*/  SHF.R.U32.HI R4, RZ, 0x18, R3 ;  /* 0x00000018ff047819 */ /* 0x004fc80000011603 */
[----:B------:R-:W-:-:S04]  /*08d0*/  LOP3.LUT R5, R4, 0x7f, RZ, 0xc0, !PT ;  /* 0x0000007f04057812 */ /* 0x000fc800078ec0ff */
[----:B------:R-:W-:-:S13]  /*08e0*/  ISETP.GT.AND P0, PT, R5, 0x20, PT ;  /* 0x000000200500780c */ /* 0x000fda0003f04270 */
[----:B-----5:R-:W-:Y:S05]  /*08f0*/  @P0 BRA `(.L_x_10) ;  /* 0x0000001c00b00947 */ /* 0x020fea0003800000 */
[----:B------:R-:W-:-:S05]  /*0900*/  VIADD R4, R5, 0xfffffffd ;  /* 0xfffffffd05047836 */ /* 0x000fca0000000000 */
[----:B------:R-:W-:-:S04]  /*0910*/  LOP3.LUT R4, R4, 0xffff, RZ, 0xc0, !PT ;  /* 0x0000ffff04047812 */ /* 0x000fc800078ec0ff */
[----:B------:R-:W-:-:S13]  /*0920*/  ISETP.GE.U32.AND P0, PT, R4, 0x2, PT ;  /* 0x000000020400780c */ /* 0x000fda0003f06070 */
[----:B------:R-:W-:Y:S05]  /*0930*/  @!P0 BRA `(.L_x_11) ;  /* 0x0000000c00608947 */ /* 0x000fea0003800000 */
[----:B------:R-:W-:-:S13]  /*0940*/  ISETP.NE.AND P0, PT, R5, RZ, PT ;  /* 0x000000ff0500720c */ /* 0x000fda0003f05270 */
[----:B------:R-:W-:Y:S05]  /*0950*/  @P0 BRA `(.L_x_12) ;  /* 0x0000003400880947 */ /* 0x000fea0003800000 */
[----:B------:R-:W0:Y:S01]  /*0960*/  LDC.64 R4, c[0x0][0x380] ;  /* 0x0000e000ff047b82 */ /* 0x000e220000000a00 */
[----:B------:R-:W-:-:S04]  /*0970*/  LEA R17, P0, R2, 0x8, 0x3 ;  /* 0x0000000802117811 */ /* 0x000fc800078018ff */
[----:B------:R-:W-:Y:S02]  /*0980*/  LEA.HI.X R2, R2, RZ, R3, 0x3, P0 ;  /* 0x000000ff02027211 */ /* 0x000fe400000f1c03 */
[----:B------:R-:W-:Y:S02]  /*0990*/  LOP3.LUT R17, R17, 0xfffffff8, RZ, 0xc0, !PT ;  /* 0xfffffff811117812 */ /* 0x000fe400078ec0ff */
[----:B------:R-:W-:Y:S02]  /*09a0*/  LOP3.LUT R2, R2, 0x7, RZ, 0xc0, !PT ;  /* 0x0000000702027812 */ /* 0x000fe400078ec0ff */
[----:B0-----:R-:W-:-:S05]  /*09b0*/  IADD3 R16, P0, PT, R17, R4, RZ ;  /* 0x0000000411107210 */ /* 0x001fca0007f1e0ff */
[----:B------:R-:W-:-:S06]  /*09c0*/  IMAD.X R17, R2, 0x1, R5, P0 ;  /* 0x0000000102117824 */ /* 0x000fcc00000e0605 */
[----:B------:R-:W5:Y:S01]  /*09d0*/  LDG.E.64 R16, desc[UR8][R16.64] ;  /* 0x0000000810107981 */ /* 0x000f62000c1e1b00 */
[----:B------:R-:W-:-:S04]  /*09e0*/  SHF.R.U32.HI R2, RZ, 0x18, R23 ;  /* 0x00000018ff027819 */ /* 0x000fc80000011617 */
[----:B------:R-:W-:-:S04]  /*09f0*/  LOP3.LUT R2, R2, 0x7f, RZ, 0xc0, !PT ;  /* 0x0000007f02027812 */ /* 0x000fc800078ec0ff */
[----:B------:R-:W-:-:S13]  /*0a00*/  ISETP.NE.AND P0, PT, R2, 0x5, PT ;  /* 0x000000050200780c */ /* 0x000fda0003f05270 */
[----:B------:R-:W-:Y:S05]  /*0a10*/  @!P0 BRA `(.L_x_13) ;  /* 0x0000000400508947 */ /* 0x000fea0003800000 */
[----:B------:R-:W-:-:S13]  /*0a20*/  ISETP.NE.AND P0, PT, R2, 0xb, PT ;  /* 0x0000000b0200780c */ /* 0x000fda0003f05270 */
[----:B------:R-:W-:Y:S05]  /*0a30*/  @!P0 BRA `(.L_x_14) ;  /* 0x0000000400088947 */ /* 0x000fea0003800000 */
[----:B------:R-:W-:-:S13]  /*0a40*/  ISETP.NE.AND P0, PT, R2, 0x2, PT ;  /* 0x000000020200780c */ /* 0x000fda0003f05270 */
[----:B------:R-:W-:Y:S05]  /*0a50*/  @!P0 BRA `(.L_x_15) ;  /* 0x0000000000a08947 */ /* 0x000fea0003800000 */
[----:B------:R-:W0:Y:S01]  /*0a60*/  S2R R2, SR_LANEID ;  /* 0x0000000000027919 */ /* 0x000e220000000000 */
[----:B------:R-:W-:Y:S01]  /*0a70*/  VOTEU.ANY UR5, UPT, PT ;  /* 0x0000000000057886 */ /* 0x000fe200038e0100 */
[----:B------:R-:W1:Y:S01]  /*0a80*/  LDC.64 R8, c[0x0][0x388] ;  /* 0x0000e200ff087b82 */ /* 0x000e620000000a00 */
[----:B------:R-:W0:Y:S01]  /*0a90*/  FLO.U32 R11, UR5 ;  /* 0x00000005000b7d00 */ /* 0x000e2200080e0000 */
[----:B------:R-:W-:Y:S01]  /*0aa0*/  UPOPC UR6, UR5 ;  /* 0x00000005000672bf */ /* 0x000fe20008000000 */
[----:B------:R-:W-:-:S03]  /*0ab0*/  UMOV UR4, URZ ;  /* 0x000000ff00047c82 */ /* 0x000fc60008000000 */
[----:B------:R-:W-:-:S04]  /*0ac0*/  UIMAD.WIDE.U32 UR6, UR6, 0x2, URZ ;  /* 0x00000002060678a5 */ /* 0x000fc8000f8e00ff */
[----:B------:R-:W-:Y:S02]  /*0ad0*/  UIADD3 UR4, UPT, UPT, UR7, UR4, URZ ;  /* 0x0000000407047290 */ /* 0x000fe4000fffe0ff */
[----:B------:R-:W-:Y:S02]  /*0ae0*/  IMAD.U32 R7, RZ, RZ, UR7 ;  /* 0x00000007ff077e24 */ /* 0x000fe4000f8e00ff */
[----:B------:R-:W-:Y:S02]  /*0af0*/  IMAD.U32 R6, RZ, RZ, UR6 ;  /* 0x00000006ff067e24 */ /* 0x000fe4000f8e00ff */
[----:B------:R-:W-:Y:S01]  /*0b00*/  IMAD.U32 R7, RZ, RZ, UR4 ;  /* 0x00000004ff077e24 */ /* 0x000fe2000f8e00ff */
[----:B0-----:R-:W-:-:S13]  /*0b10*/  ISETP.EQ.U32.AND P0, PT, R11, R2, PT ;  /* 0x000000020b00720c */ /* 0x001fda0003f02070 */
[----:B-1----:R-:W2:Y:S01]  /*0b20*/  @P0 ATOMG.E.ADD.64.STRONG.GPU PT, R6, desc[UR8][R8.64], R6 ;  /* 0x80000006080609a8 */ /* 0x002ea200081ef508 */
[----:B------:R-:W-:Y:S01]  /*0b30*/  UMOV UR4, URZ ;  /* 0x000000ff00047c82 */ /* 0x000fe20008000000 */
[----:B------:R-:W0:Y:S02]  /*0b40*/  S2R R10, SR_LTMASK ;  /* 0x00000000000a7919 */ /* 0x000e240000003900 */
[----:B0-----:R-:W-:-:S04]  /*0b50*/  LOP3.LUT R10, R10, UR5, RZ, 0xc0, !PT ;  /* 0x000000050a0a7c12 */ /* 0x001fc8000f8ec0ff */
[----:B------:R-:W0:Y:S01]  /*0b60*/  POPC R13, R10 ;  /* 0x0000000a000d7309 */ /* 0x000e220000000000 */
[----:B--2---:R-:W-:Y:S04]  /*0b70*/  SHFL.IDX PT, R2, R6, R11, 0x1f ;  /* 0x00001f0b06027589 */ /* 0x004fe800000e0000 */
[----:B------:R-:W0:Y:S02]  /*0b80*/  SHFL.IDX PT, R3, R7, R11, 0x1f ;  /* 0x00001f0b07037589 */ /* 0x000e2400000e0000 */
[----:B0-----:R-:W-:-:S04]  /*0b90*/  IMAD.WIDE.U32 R2, R13, 0x2, R2 ;  /* 0x000000020d027825 */ /* 0x001fc800078e0002 */
[----:B------:R-:W-:Y:S02]  /*0ba0*/  IMAD.SHL.U32 R12, R2, 0x8, RZ ;  /* 0x00000008020c7824 */ /* 0x000fe400078e00ff */
[----:B------:R-:W-:-:S03]  /*0bb0*/  VIADD R13, R3, UR4 ;  /* 0x00000004030d7c36 */ /* 0x000fc60008000000 */
[----:B------:R-:W-:Y:S02]  /*0bc0*/  IADD3 R3, P0, PT, R12, 0x8, RZ ;  /* 0x000000080c037810 */ /* 0x000fe40007f1e0ff */
[----:B------:R-:W-:Y:S02]  /*0bd0*/  SHF.L.U64.HI R13, R2, 0x3, R13 ;  /* 0x00000003020d7819 */ /* 0x000fe4000001020d */
[----:B------:R-:W-:Y:S02]  /*0be0*/  LOP3.LUT R9, R12, 0xfffffff8, RZ, 0xc0, !PT ;  /* 0xfffffff80c097812 */ /* 0x000fe400078ec0ff */
[----:B------:R-:W-:Y:S01]  /*0bf0*/  LOP3.LUT R3, R3, 0xfffffff8, RZ, 0xc0, !PT ;  /* 0xfffffff803037812 */ /* 0x000fe200078ec0ff */
[----:B------:R-:W-:Y:S01]  /*0c00*/  IMAD.X R8, RZ, RZ, R13, P0 ;  /* 0x000000ffff087224 */ /* 0x000fe200000e060d */
[-C--:B------:R-:W-:Y:S01]  /*0c10*/  IADD3 R6, P0, PT, R9, R4.reuse, RZ ;  /* 0x0000000409067210 */ /* 0x080fe20007f1e0ff */
[----:B------:R-:W-:Y:S01]  /*0c20*/  IMAD.MOV.U32 R9, RZ, RZ, R23 ;  /* 0x000000ffff097224 */ /* 0x000fe200078e0017 */
[----:B------:R-:W-:Y:S01]  /*0c30*/  LOP3.LUT R10, R13, 0x7, RZ, 0xc0, !PT ;  /* 0x000000070d0a7812 */ /* 0x000fe200078ec0ff */
[----:B------:R-:W-:Y:S01]  /*0c40*/  IMAD.MOV.U32 R23, RZ, RZ, RZ ;  /* 0x000000ffff177224 */ /* 0x000fe200078e00ff */
[----:B------:R-:W-:-:S02]  /*0c50*/  IADD3 R4, P1, PT, R3, R4, RZ ;  /* 0x0000000403047210 */ /* 0x000fc40007f3e0ff */
[----:B------:R-:W-:Y:S01]  /*0c60*/  LOP3.LUT R8, R8, 0x7, RZ, 0xc0, !PT ;  /* 0x0000000708087812 */ /* 0x000fe200078ec0ff */
[----:B------:R-:W-:-:S04]  /*0c70*/  IMAD.X R7, R10, 0x1, R5, P0 ;  /* 0x000000010a077824 */ /* 0x000fc800000e0605 */
[----:B------:R-:W-:Y:S02]  /*0c80*/  IMAD.X R5, R8, 0x1, R5, P1 ;  /* 0x0000000108057824 */ /* 0x000fe400008e0605 */
[----:B------:R-:W-:Y:S02]  /*0c90*/  IMAD.MOV.U32 R8, RZ, RZ, R26 ;  /* 0x000000ffff087224 */ /* 0x000fe400078e001a */
[----:B------:R-:W-:-:S03]  /*0ca0*/  IMAD.MOV.U32 R26, RZ, RZ, R2 ;  /* 0x000000ffff1a7224 */ /* 0x000fc600078e0002 */
[----:B------:R0:W-:Y:S04]  /*0cb0*/  STG.E.64 desc[UR8][R6.64], R8 ;  /* 0x0000000806007986 */ /* 0x0001e8000c101b08 */
[----:B-----5:R0:W-:Y:S01]  /*0cc0*/  STG.E.64 desc[UR8][R4.64], R16 ;  /* 0x0000001004007986 */ /* 0x0201e2000c101b08 */
[----:B------:R-:W-:Y:S05]  /*0cd0*/  BRA `(.L_x_12) ;  /* 0x0000003000a87947 */ /* 0x000fea0003800000 */
.L_x_15:
[----:B------:R-:W0:Y:S01]  /*0ce0*/  S2R R6, SR_LANEID ;  /* 0x0000000000067919 */ /* 0x000e220000000000 */
[----:B------:R-:W1:Y:S01]  /*0cf0*/  LDC.64 R2, c[0x0][0x390] ;  /* 0x0000e400ff027b82 */ /* 0x000e620000000a00 */
[----:B------:R-:W-:Y:S05]  /*0d00*/  YIELD ;  /* 0x0000000000007946 */ /* 0x000fea0003800000 */
[----:B------:R-:W-:Y:S02]  /*0d10*/  VOTEU.ANY UR4, UPT, PT ;  /* 0x0000000000047886 */ /* 0x000fe400038e0100 */
[----:B------:R-:W-:Y:S02]  /*0d20*/  UPOPC UR6, UR4 ;  /* 0x00000004000672bf */ /* 0x000fe40008000000 */
[----:B------:R-:W-:-:S02]  /*0d30*/  UFLO.U32 UR5, UR4 ;  /* 0x00000004000572bd */ /* 0x000fc400080e0000 */
[----:B------:R-:W-:Y:S01]  /*0d40*/  UIMAD.WIDE.U32 UR6, UR6, 0x1, URZ ;  /* 0x00000001060678a5 */ /* 0x000fe2000f8e00ff */
[----:B------:R-:W-:-:S03]  /*0d50*/  UMOV UR4, URZ ;  /* 0x000000ff00047c82 */ /* 0x000fc60008000000 */
[----:B------:R-:W-:Y:S01]  /*0d60*/  UIADD3 UR4, UPT, UPT, UR7, UR4, URZ ;  /* 0x0000000407047290 */ /* 0x000fe2000fffe0ff */
[C---:B------:R-:W-:Y:S02]  /*0d70*/  IMAD.SHL.U32 R8, R26.reuse, 0x8, RZ ;  /* 0x000000081a087824 */ /* 0x040fe400078e00ff */
[----:B------:R-:W-:Y:S01]  /*0d80*/  IMAD.U32 R7, RZ, RZ, UR7 ;  /* 0x00000007ff077e24 */ /* 0x000fe2000f8e00ff */
[----:B------:R-:W-:Y:S02]  /*0d90*/  SHF.L.U64.HI R23, R26, 0x3, R23 ;  /* 0x000000031a177819 */ /* 0x000fe40000010217 */
[----:B------:R-:W-:Y:S01]  /*0da0*/  IMAD.U32 R7, RZ, RZ, UR4 ;  /* 0x00000004ff077e24 */ /* 0x000fe2000f8e00ff */
[----:B0-----:R-:W-:Y:S01]  /*0db0*/  ISETP.EQ.U32.AND P0, PT, R6, UR5, PT ;  /* 0x0000000506007c0c */ /* 0x001fe2000bf02070 */
[----:B------:R-:W-:Y:S01]  /*0dc0*/  IMAD.U32 R6, RZ, RZ, UR6 ;  /* 0x00000006ff067e24 */ /* 0x000fe2000f8e00ff */
[----:B------:R-:W-:Y:S02]  /*0dd0*/  LOP3.LUT R9, R8, 0xfffffff8, RZ, 0xc0, !PT ;  /* 0xfffffff808097812 */ /* 0x000fe400078ec0ff */
[----:B------:R-:W-:Y:S01]  /*0de0*/  LOP3.LUT R8, R23, 0x7, RZ, 0xc0, !PT ;  /* 0x0000000717087812 */ /* 0x000fe200078ec0ff */
[----:B-----5:R-:W-:Y:S01]  /*0df0*/  IMAD.MOV.U32 R12, RZ, RZ, R16 ;  /* 0x000000ffff0c7224 */ /* 0x020fe200078e0010 */
[----:B------:R-:W-:-:S07]  /*0e00*/  LOP3.LUT R13, R17, 0x80000000, RZ, 0xfc, !PT ;  /* 0x80000000110d7812 */ /* 0x000fce00078efcff */
[----:B-1----:R2:W-:Y:S01]  /*0e10*/  @P0 REDG.E.ADD.64.STRONG.GPU desc[UR8][R2.64], R6 ;  /* 0x000000060200098e */ /* 0x0025e2000c12e508 */
[----:B------:R-:W-:-:S05]  /*0e20*/  IADD3 R4, P0, PT, R9, R4, RZ ;  /* 0x0000000409047210 */ /* 0x000fca0007f1e0ff */
[----:B------:R-:W-:-:S05]  /*0e30*/  IMAD.X R5, R8, 0x1, R5, P0 ;  /* 0x0000000108057824 */ /* 0x000fca00000e0605 */
[----:B------:R2:W-:Y:S01]  /*0e40*/  STG.E.64 desc[UR8][R4.64], R12 ;  /* 0x0000000c04007986 */ /* 0x0005e2000c101b08 */
[----:B------:R-:W-:Y:S05]  /*0e50*/  BRA `(.L_x_5) ;  /* 0x0000003000587947 */ /* 0x000fea0003800000 */
.L_x_14:
[----:B------:R-:W0:Y:S01]  /*0e60*/  S2R R2, SR_LANEID ;  /* 0x0000000000027919 */ /* 0x000e220000000000 */
[----:B------:R-:W1:Y:S01]  /*0e70*/  LDC.64 R4, c[0x0][0x390] ;  /* 0x0000e400ff047b82 */ /* 0x000e620000000a00 */
[----:B------:R-:W-:Y:S02]  /*0e80*/  VOTEU.ANY UR4, UPT, PT ;  /* 0x0000000000047886 */ /* 0x000fe400038e0100 */
[----:B------:R-:W-:Y:S02]  /*0e90*/  UPOPC UR6, UR4 ;  /* 0x00000004000672bf */ /* 0x000fe40008000000 */
[----:B------:R-:W-:Y:S02]  /*0ea0*/  UFLO.U32 UR5, UR4 ;  /* 0x00000004000572bd */ /* 0x000fe400080e0000 */
[----:B------:R-:W-:Y:S01]  /*0eb0*/  UIMAD.WIDE.U32 UR6, UR6, 0x1, URZ ;  /* 0x00000001060678a5 */ /* 0x000fe2000f8e00ff */
[----:B------:R-:W-:-:S03]  /*0ec0*/  UMOV UR4, URZ ;  /* 0x000000ff00047c82 */ /* 0x000fc60008000000 */
[----:B------:R-:W-:Y:S02]  /*0ed0*/  UIADD3 UR4, UPT, UPT, UR7, UR4, URZ ;  /* 0x0000000407047290 */ /* 0x000fe4000fffe0ff */
[----:B------:R-:W-:-:S04]  /*0ee0*/  IMAD.U32 R3, RZ, RZ, UR7 ;  /* 0x00000007ff037e24 */ /* 0x000fc8000f8e00ff */
[----:B------:R-:W-:Y:S01]  /*0ef0*/  IMAD.U32 R3, RZ, RZ, UR4 ;  /* 0x00000004ff037e24 */ /* 0x000fe2000f8e00ff */
[----:B0-----:R-:W-:Y:S01]  /*0f00*/  ISETP.EQ.U32.AND P0, PT, R2, UR5, PT ;  /* 0x0000000502007c0c */ /* 0x001fe2000bf02070 */
[----:B------:R-:W-:-:S12]  /*0f10*/  IMAD.U32 R2, RZ, RZ, UR6 ;  /* 0x00000006ff027e24 */ /* 0x000fd8000f8e00ff */
[----:B-1----:R0:W-:Y:S01]  /*0f20*/  @P0 REDG.E.ADD.64.STRONG.GPU desc[UR8][R4.64], R2 ;  /* 0x000000020400098e */ /* 0x0021e2000c12e508 */
[----:B------:R-:W-:Y:S02]  /*0f30*/  IMAD.MOV.U32 R26, RZ, RZ, RZ ;  /* 0x000000ffff1a7224 */ /* 0x000fe400078e00ff */
[----:B------:R-:W-:Y:S01]  /*0f40*/  IMAD.MOV.U32 R23, RZ, RZ, 0xb000000 ;  /* 0x0b000000ff177424 */ /* 0x000fe200078e00ff */
[----:B------:R-:W-:Y:S06]  /*0f50*/  BRA `(.L_x_12) ;  /* 0x0000003000087947 */ /* 0x000fec0003800000 */
.L_x_13:
[----:B------:R-:W0:Y:S01]  /*0f60*/  S2R R3, SR_LANEID ;  /* 0x0000000000037919 */ /* 0x000e220000000000 */
[----:B------:R-:W-:Y:S01]  /*0f70*/  VOTEU.ANY UR5, UPT, PT ;  /* 0x0000000000057886 */ /* 0x000fe200038e0100 */
[C---:B------:R-:W-:Y:S01]  /*0f80*/  IMAD.SHL.U32 R11, R26.reuse, 0x8, RZ ;  /* 0x000000081a0b7824 */ /* 0x040fe200078e00ff */
[----:B------:R-:W0:Y:S01]  /*0f90*/  FLO.U32 R2, UR5 ;  /* 0x0000000500027d00 */ /* 0x000e2200080e0000 */
[----:B------:R-:W1:Y:S01]  /*0fa0*/  LDC.64 R12, c[0x0][0x390] ;  /* 0x0000e400ff0c7b82 */ /* 0x000e620000000a00 */
[----:B------:R-:W-:Y:S01]  /*0fb0*/  SHF.L.U64.HI R24, R26, 0x3, R23 ;  /* 0x000000031a187819 */ /* 0x000fe20000010217 */
[----:B------:R-:W-:Y:S01]  /*0fc0*/  UPOPC UR6, UR5 ;  /* 0x00000005000672bf */ /* 0x000fe20008000000 */
[C---:B------:R-:W-:Y:S01]  /*0fd0*/  LOP3.LUT R21, R11.reuse, 0xfffffff8, RZ, 0xc0, !PT ;  /* 0xfffffff80b157812 */ /* 0x040fe200078ec0ff */
[----:B------:R-:W-:Y:S01]  /*0fe0*/  UMOV UR4, URZ ;  /* 0x000000ff00047c82 */ /* 0x000fe20008000000 */
[----:B------:R-:W-:Y:S01]  /*0ff0*/  IADD3 R11, P1, PT, R11, 0x8, RZ ;  /* 0x000000080b0b7810 */ /* 0x000fe20007f3e0ff */
[----:B------:R-:W-:Y:S01]  /*1000*/  UIMAD.WIDE.U32 UR12, UR6, 0x1, URZ ;  /* 0x00000001060c78a5 */ /* 0x000fe2000f8e00ff */
[----:B------:R-:W-:Y:S01]  /*1010*/  LOP3.LUT R14, R24, 0x7, RZ, 0xc0, !PT ;  /* 0x00000007180e7812 */ /* 0x000fe200078ec0ff */
[----:B------:R-:W2:Y:S01]  /*1020*/  LDC.64 R8, c[0x0][0x388] ;  /* 0x0000e200ff087b82 */ /* 0x000ea20000000a00 */
[----:B------:R-:W-:Y:S01]  /*1030*/  UIMAD.WIDE.U32 UR14, UR6, 0x4, URZ ;  /* 0x00000004060e78a5 */ /* 0x000fe2000f8e00ff */
[----:B------:R-:W-:Y:S01]  /*1040*/  IMAD.X R24, RZ, RZ, R24, P1 ;  /* 0x000000ffff187224 */ /* 0x000fe200008e0618 */
[----:B------:R-:W-:Y:S01]  /*1050*/  LOP3.LUT R11, R11, 0xfffffff8, RZ, 0xc0, !PT ;  /* 0xfffffff80b0b7812 */ /* 0x000fe200078ec0ff */
[----:B------:R-:W-:Y:S01]  /*1060*/  UIADD3 UR10, UPT, UPT, UR13, UR4, URZ ;  /* 0x000000040d0a7290 */ /* 0x000fe2000fffe0ff */
[-C--:B------:R-:W-:Y:S01]  /*1070*/  IADD3 R20, P2, PT, R21, R4.reuse, RZ ;  /* 0x0000000415147210 */ /* 0x080fe20007f5e0ff */
[----:B------:R-:W-:Y:S01]  /*1080*/  UIADD3 UR7, UPT, UPT, UR4, UR15, URZ ;  /* 0x0000000f04077290 */ /* 0x000fe2000fffe0ff */
[----:B------:R-:W-:Y:S01]  /*1090*/  LOP3.LUT R24, R24, 0x7, RZ, 0xc0, !PT ;  /* 0x0000000718187812 */ /* 0x000fe200078ec0ff */
[----:B------:R-:W-:Y:S01]  /*10a0*/  IMAD.U32 R19, RZ, RZ, UR13 ;  /* 0x0000000dff137e24 */ /* 0x000fe2000f8e00ff */
[----:B------:R-:W-:Y:S01]  /*10b0*/  IADD3 R10, P1, PT, R11, R4, RZ ;  /* 0x000000040b0a7210 */ /* 0x000fe20007f3e0ff */
[----:B------:R-:W-:-:S02]  /*10c0*/  IMAD.U32 R18, RZ, RZ, UR12 ;  /* 0x0000000cff127e24 */ /* 0x000fc4000f8e00ff */
[----:B------:R-:W-:Y:S02]  /*10d0*/  IMAD.U32 R7, RZ, RZ, UR15 ;  /* 0x0000000fff077e24 */ /* 0x000fe4000f8e00ff */
[----:B------:R-:W-:Y:S02]  /*10e0*/  IMAD.U32 R19, RZ, RZ, UR10 ;  /* 0x0000000aff137e24 */ /* 0x000fe4000f8e00ff */
[--C-:B------:R-:W-:Y:S02]  /*10f0*/  IMAD.X R21, R14, 0x1, R5.reuse, P2 ;  /* 0x000000010e157824 */ /* 0x100fe400010e0605 */
[----:B------:R-:W-:Y:S01]  /*1100*/  IMAD.X R11, R24, 0x1, R5, P1 ;  /* 0x00000001180b7824 */ /* 0x000fe200008e0605 */
[----:B0-----:R-:W-:Y:S01]  /*1110*/  ISETP.EQ.U32.AND P0, PT, R2, R3, PT ;  /* 0x000000030200720c */ /* 0x001fe20003f02070 */
[----:B------:R-:W-:Y:S02]  /*1120*/  IMAD.U32 R6, RZ, RZ, UR14 ;  /* 0x0000000eff067e24 */ /* 0x000fe4000f8e00ff */
[----:B------:R-:W-:-:S10]  /*1130*/  IMAD.U32 R7, RZ, RZ, UR7 ;  /* 0x00000007ff077e24 */ /* 0x000fd4000f8e00ff */
[----:B-1----:R-:W-:Y:S04]  /*1140*/  @P0 REDG.E.ADD.64.STRONG.GPU desc[UR8][R12.64], R18 ;  /* 0x000000120c00098e */ /* 0x002fe8000c12e508 */
[----:B------:R-:W3:Y:S04]  /*1150*/  LDG.E.64 R20, desc[UR8][R20.64] ;  /* 0x0000000814147981 */ /* 0x000ee8000c1e1b00 */
[----:B------:R-:W4:Y:S04]  /*1160*/  LDG.E.64 R10, desc[UR8][R10.64] ;  /* 0x000000080a0a7981 */ /* 0x000f28000c1e1b00 */
[----:B--2---:R-:W2:Y:S01]  /*1170*/  @P0 ATOMG.E.ADD.64.STRONG.GPU PT, R6, desc[UR8][R8.64], R6 ;  /* 0x80000006080609a8 */ /* 0x004ea200081ef508 */
[----:B------:R-:W-:Y:S01]  /*1180*/  UIMAD.WIDE.U32 UR6, UR6, 0x2, URZ ;  /* 0x00000002060678a5 */ /* 0x000fe2000f8e00ff */
[----:B------:R-:W0:Y:S03]  /*1190*/  S2R R3, SR_LTMASK ;  /* 0x0000000000037919 */ /* 0x000e260000003900 */
[----:B------:R-:W-:Y:S01]  /*11a0*/  UIADD3 UR4, UPT, UPT, UR4, UR7, URZ ;  /* 0x0000000704047290 */ /* 0x000fe2000fffe0ff */
[----:B0-----:R-:W-:Y:S01]  /*11b0*/  LOP3.LUT R3, R3, UR5, RZ, 0xc0, !PT ;  /* 0x0000000503037c12 */ /* 0x001fe2000f8ec0ff */
[----:B------:R-:W-:-:S05]  /*11c0*/  UMOV UR5, URZ ;  /* 0x000000ff00057c82 */ /* 0x000fca0008000000 */
[----:B------:R-:W0:Y:S01]  /*11d0*/  POPC R3, R3 ;  /* 0x0000000300037309 */ /* 0x000e220000000000 */
[----:B--2---:R1:W-:Y:S04]  /*11e0*/  SHFL.IDX PT, R14, R6, R2, 0x1f ;  /* 0x00001f02060e7589 */ /* 0x0043e800000e0000 */
[----:B------:R2:W0:Y:S01]  /*11f0*/  SHFL.IDX PT, R15, R7, R2, 0x1f ;  /* 0x00001f02070f7589 */ /* 0x00042200000e0000 */
[----:B-1----:R-:W-:Y:S02]  /*1200*/  IMAD.U32 R6, RZ, RZ, UR6 ;  /* 0x00000006ff067e24 */ /* 0x002fe4000f8e00ff */
[----:B--2---:R-:W-:Y:S02]  /*1210*/  IMAD.U32 R7, RZ, RZ, UR7 ;  /* 0x00000007ff077e24 */ /* 0x004fe4000f8e00ff */
[----:B------:R-:W-:-:S02]  /*1220*/  IMAD.U32 R7, RZ, RZ, UR4 ;  /* 0x00000004ff077e24 */ /* 0x000fc4000f8e00ff */
[----:B0-----:R-:W-:-:S04]  /*1230*/  IMAD.WIDE.U32 R14, R3, 0x4, R14 ;  /* 0x00000004030e7825 */ /* 0x001fc800078e000e */
[----:B------:R-:W-:Y:S02]  /*1240*/  VIADD R13, R15, UR5 ;  /* 0x000000050f0d7c36 */ /* 0x000fe40008000000 */
[----:B------:R-:W-:-:S03]  /*1250*/  IMAD.SHL.U32 R19, R14, 0x8, RZ ;  /* 0x000000080e137824 */ /* 0x000fc600078e00ff */
[----:B------:R-:W-:Y:S02]  /*1260*/  SHF.L.U64.HI R12, R14, 0x3, R13 ;  /* 0x000000030e0c7819 */ /* 0x000fe4000001020d */
[----:B------:R-:W-:Y:S02]  /*1270*/  LOP3.LUT R19, R19, 0xfffffff8, RZ, 0xc0, !PT ;  /* 0xfffffff813137812 */ /* 0x000fe400078ec0ff */
[----:B------:R-:W-:Y:S02]  /*1280*/  LOP3.LUT R12, R12, 0x7, RZ, 0xc0, !PT ;  /* 0x000000070c0c7812 */ /* 0x000fe400078ec0ff */
[----:B------:R-:W-:-:S05]  /*1290*/  IADD3 R18, P1, PT, R19, R4, RZ ;  /* 0x0000000413127210 */ /* 0x000fca0007f3e0ff */
[----:B------:R-:W-:-:S05]  /*12a0*/  IMAD.X R19, R12, 0x1, R5, P1 ;  /* 0x000000010c137824 */ /* 0x000fca00008e0605 */
[----:B-----5:R-:W-:Y:S04]  /*12b0*/  STG.E.64 desc[UR8][R18.64], R16 ;  /* 0x0000001012007986 */ /* 0x020fe8000c101b08 */
[----:B------:R-:W2:Y:S01]  /*12c0*/  @P0 ATOMG.E.ADD.64.STRONG.GPU PT, R24, desc[UR8][R8.64], R6 ;  /* 0x80000006081809a8 */ /* 0x000ea200081ef508 */
[----:B------:R-:W-:-:S03]  /*12d0*/  LOP3.LUT R23, R23, 0xffffff, RZ, 0xc0, !PT ;  /* 0x00ffffff17177812 */ /* 0x000fc600078ec0ff */
[----:B--2---:R-:W-:Y:S04]  /*12e0*/  SHFL.IDX PT, R12, R24, R2, 0x1f ;  /* 0x00001f02180c7589 */ /* 0x004fe800000e0000 */
[----:B------:R-:W0:Y:S02]  /*12f0*/  SHFL.IDX PT, R13, R25, R2, 0x1f ;  /* 0x00001f02190d7589 */ /* 0x000e2400000e0000 */
[----:B0-----:R-:W-:-:S04]  /*1300*/  IMAD.WIDE.U32 R12, R3, 0x2, R12 ;  /* 0x00000002030c7825 */ /* 0x001fc800078e000c */
[----:B------:R-:W-:Y:S02]  /*1310*/  VIADD R27, R13, UR5 ;  /* 0x000000050d1b7c36 */ /* 0x000fe40008000000 */
[----:B------:R-:W-:-:S03]  /*1320*/  IMAD.SHL.U32 R15, R12, 0x8, RZ ;  /* 0x000000080c0f7824 */ /* 0x000fc600078e00ff */
[----:B------:R-:W-:Y:S02]  /*1330*/  SHF.L.U64.HI R27, R12, 0x3, R27 ;  /* 0x000000030c1b7819 */ /* 0x000fe4000001021b */
[C---:B------:R-:W-:Y:S02]  /*1340*/  IADD3 R13, P1, PT, R15.reuse, 0x8, RZ ;  /* 0x000000080f0d7810 */ /* 0x040fe40007f3e0ff */
[----:B------:R-:W-:Y:S02]  /*1350*/  LOP3.LUT R15, R15, 0xfffffff8, RZ, 0xc0, !PT ;  /* 0xfffffff80f0f7812 */ /* 0x000fe400078ec0ff */
[----:B------:R-:W-:Y:S01]  /*1360*/  LOP3.LUT R13, R13, 0xfffffff8, RZ, 0xc0, !PT ;  /* 0xfffffff80d0d7812 */ /* 0x000fe200078ec0ff */
[----:B------:R-:W-:Y:S01]  /*1370*/  IMAD.X R16, RZ, RZ, R27, P1 ;  /* 0x000000ffff107224 */ /* 0x000fe200008e061b */
[----:B------:R-:W-:Y:S02]  /*1380*/  LOP3.LUT R26, R27, 0x7, RZ, 0xc0, !PT ;  /* 0x000000071b1a7812 */ /* 0x000fe400078ec0ff */
[----:B------:R-:W-:-:S02]  /*1390*/  IADD3 R18, P1, PT, R15, R4, RZ ;  /* 0x000000040f127210 */ /* 0x000fc40007f3e0ff */
[----:B------:R-:W-:Y:S02]  /*13a0*/  LOP3.LUT R16, R16, 0x7, RZ, 0xc0, !PT ;  /* 0x0000000710107812 */ /* 0x000fe400078ec0ff */
[----:B------:R-:W-:Y:S01]  /*13b0*/  IADD3 R24, P2, PT, R13, R4, RZ ;  /* 0x000000040d187210 */ /* 0x000fe20007f5e0ff */
[----:B------:R-:W-:Y:S01]  /*13c0*/  IMAD.X R19, R26, 0x1, R5, P1 ;  /* 0x000000011a137824 */ /* 0x000fe200008e0605 */
[----:B------:R-:W-:-:S03]  /*13d0*/  LOP3.LUT R15, R23, 0x3000000, RZ, 0xfc, !PT ;  /* 0x03000000170f7812 */ /* 0x000fc600078efcff */
[----:B------:R-:W-:Y:S01]  /*13e0*/  IMAD.X R25, R16, 0x1, R5, P2 ;  /* 0x0000000110197824 */ /* 0x000fe200010e0605 */
[----:B---3--:R-:W-:Y:S04]  /*13f0*/  STG.E.64 desc[UR8][R18.64], R20 ;  /* 0x0000001412007986 */ /* 0x008fe8000c101b08 */
[----:B------:R0:W-:Y:S04]  /*1400*/  STG.E.64 desc[UR8][R24.64], R14 ;  /* 0x0000000e18007986 */ /* 0x0001e8000c101b08 */
[----:B------:R-:W2:Y:S01]  /*1410*/  @P0 ATOMG.E.ADD.64.STRONG.GPU PT, R26, desc[UR8][R8.64], R6 ;  /* 0x80000006081a09a8 */ /* 0x000ea200081ef508 */
[----:B0-----:R-:W-:-:S03]  /*1420*/  LOP3.LUT R15, R23, 0x4000000, RZ, 0xfc, !PT ;  /* 0x04000000170f7812 */ /* 0x001fc600078efcff */
        /* <DEDUP_REMOVED lines=14> */
[----:B------:R-:W-:-:S04]  /*1510*/  IMAD.X R21, R24, 0x1, R5, P1 ;  /* 0x0000000118157824 */ /* 0x000fc800008e0605 */
[----:B------:R-:W-:Y:S01]  /*1520*/  IMAD.X R19, R26, 0x1, R5, P2 ;  /* 0x000000011a137824 */ /* 0x000fe200010e0605 */
[----:B----4-:R-:W-:Y:S04]  /*1530*/  STG.E.64 desc[UR8][R20.64], R10 ;  /* 0x0000000a14007986 */ /* 0x010fe8000c101b08 */
[----:B------:R-:W-:Y:S04]  /*1540*/  STG.E.64 desc[UR8][R18.64], R14 ;  /* 0x0000000e12007986 */ /* 0x000fe8000c101b08 */
[----:B------:R-:W2:Y:S01]  /*1550*/  @P0 ATOMG.E.ADD.64.STRONG.GPU PT, R8, desc[UR8][R8.64], R6 ;  /* 0x80000006080809a8 */ /* 0x000ea200081ef508 */
[----:B------:R-:W-:-:S03]  /*1560*/  LOP3.LUT R23, R23, 0x5000000, RZ, 0xfc, !PT ;  /* 0x0500000017177812 */ /* 0x000fc600078efcff */
[----:B--2---:R-:W-:Y:S04]  /*1570*/  SHFL.IDX PT, R26, R8, R2, 0x1f ;  /* 0x00001f02081a7589 */ /* 0x004fe800000e0000 */
[----:B------:R-:W0:Y:S02]  /*1580*/  SHFL.IDX PT, R27, R9, R2, 0x1f ;  /* 0x00001f02091b7589 */ /* 0x000e2400000e0000 */
[----:B0-----:R-:W-:-:S04]  /*1590*/  IMAD.WIDE.U32 R26, R3, 0x2, R26 ;  /* 0x00000002031a7825 */ /* 0x001fc800078e001a */
[----:B------:R-:W-:Y:S02]  /*15a0*/  IMAD.SHL.U32 R13, R26, 0x8, RZ ;  /* 0x000000081a0d7824 */ /* 0x000fe400078e00ff */
[----:B------:R-:W-:-:S03]  /*15b0*/  VIADD R17, R27, UR5 ;  /* 0x000000051b117c36 */ /* 0x000fc60008000000 */
[C---:B------:R-:W-:Y:S02]  /*15c0*/  IADD3 R3, P0, PT, R13.reuse, 0x8, RZ ;  /* 0x000000080d037810 */ /* 0x040fe40007f1e0ff */
[----:B------:R-:W-:Y:S02]  /*15d0*/  SHF.L.U64.HI R17, R26, 0x3, R17 ;  /* 0x000000031a117819 */ /* 0x000fe40000010211 */
[----:B------:R-:W-:Y:S02]  /*15e0*/  LOP3.LUT R13, R13, 0xfffffff8, RZ, 0xc0, !PT ;  /* 0xfffffff80d0d7812 */ /* 0x000fe400078ec0ff */
[----:B------:R-:W-:Y:S01]  /*15f0*/  LOP3.LUT R3, R3, 0xfffffff8, RZ, 0xc0, !PT ;  /* 0xfffffff803037812 */ /* 0x000fe200078ec0ff */
[----:B------:R-:W-:Y:S01]  /*1600*/  IMAD.X R10, RZ, RZ, R17, P0 ;  /* 0x000000ffff0a7224 */ /* 0x000fe200000e0611 */
[----:B------:R-:W-:Y:S01]  /*1610*/  LOP3.LUT R14, R17, 0x7, RZ, 0xc0, !PT ;  /* 0x00000007110e7812 */ /* 0x000fe200078ec0ff */
[----:B------:R-:W-:Y:S01]  /*1620*/  IMAD.MOV.U32 R17, RZ, RZ, RZ ;  /* 0x000000ffff117224 */ /* 0x000fe200078e00ff */
[-C--:B------:R-:W-:Y:S01]  /*1630*/  IADD3 R6, P0, PT, R13, R4.reuse, RZ ;  /* 0x000000040d067210 */ /* 0x080fe20007f1e0ff */
[----:B------:R-:W-:Y:S01]  /*1640*/  IMAD.MOV.U32 R13, RZ, RZ, RZ ;  /* 0x000000ffff0d7224 */ /* 0x000fe200078e00ff */
[----:B------:R-:W-:-:S02]  /*1650*/  IADD3 R4, P1, PT, R3, R4, RZ ;  /* 0x0000000403047210 */ /* 0x000fc40007f3e0ff */
[----:B------:R-:W-:Y:S01]  /*1660*/  LOP3.LUT R2, R10, 0x7, RZ, 0xc0, !PT ;  /* 0x000000070a027812 */ /* 0x000fe200078ec0ff */
[----:B------:R-:W-:-:S04]  /*1670*/  IMAD.X R7, R14, 0x1, R5, P0 ;  /* 0x000000010e077824 */ /* 0x000fc800000e0605 */
[----:B------:R-:W-:Y:S01]  /*1680*/  IMAD.X R5, R2, 0x1, R5, P1 ;  /* 0x0000000102057824 */ /* 0x000fe200008e0605 */
[----:B------:R0:W-:Y:S04]  /*1690*/  STG.E.64 desc[UR8][R6.64], R12 ;  /* 0x0000000c06007986 */ /* 0x0001e8000c101b08 */
[----:B------:R0:W-:Y:S01]  /*16a0*/  STG.E.64 desc[UR8][R4.64], R16 ;  /* 0x0000001004007986 */ /* 0x0001e2000c101b08 */
[----:B------:R-:W-:Y:S05]  /*16b0*/  BRA `(.L_x_12) ;  /* 0x0000002800307947 */ /* 0x000fea0003800000 */
.L_x_11:
[----:B------:R-:W-:Y:S01]  /*16c0*/  SHF.R.U32.HI R4, RZ, 0x18, R23 ;  /* 0x00000018ff047819 */ /* 0x000fe20000011617 */
[----:B------:R-:W-:Y:S03]  /*16d0*/  BSSY.RECONVERGENT B2, `(.L_x_16) ;  /* 0x000010d000027945 */ /* 0x000fe60003800200 */
[----:B------:R-:W-:-:S04]  /*16e0*/  LOP3.LUT R4, R4, 0x7f, RZ, 0xc0, !PT ;  /* 0x0000007f04047812 */ /* 0x000fc800078ec0ff */
[----:B------:R-:W-:-:S13]  /*16f0*/  ISETP.NE.AND P0, PT, R4, 0x1e, PT ;  /* 0x0000001e0400780c */ /* 0x000fda0003f05270 */
[----:B------:R-:W-:Y:S05]  /*1700*/  @!P0 BRA `(.L_x_17) ;  /* 0x0000000c00cc8947 */ /* 0x000fea0003800000 */
[----:B------:R-:W-:-:S13]  /*1710*/  ISETP.NE.AND P0, PT, R4, 0xb, PT ;  /* 0x0000000b0400780c */ /* 0x000fda0003f05270 */
[----:B------:R-:W-:Y:S05]  /*1720*/  @!P0 BRA `(.L_x_18) ;  /* 0x0000000c005c8947 */ /* 0x000fea0003800000 */
[----:B------:R-:W-:Y:S02]  /*1730*/  ISETP.NE.AND P0, PT, R4, 0x5, PT ;  /* 0x000000050400780c */ /* 0x000fe40003f05270 */
[----:B------:R-:W-:-:S11]  /*1740*/  LOP3.LUT R4, R3, 0x7f000000, RZ, 0xc0, !PT ;  /* 0x7f00000003047812 */ /* 0x000fd600078ec0ff */
[----:B------:R-:W-:Y:S05]  /*1750*/  @P0 BRA `(.L_x_19) ;  /* 0x0000000800940947 */ /* 0x000fea0003800000 */
[----:B------:R-:W-:-:S13]  /*1760*/  LOP3.LUT P0, RZ, R3, 0xffffff, R23, 0x48, !PT ;  /* 0x00ffffff03ff7812 */ /* 0x000fda0007804817 */
[----:B------:R-:W-:Y:S05]  /*1770*/  @P0 BRA `(.L_x_20) ;  /* 0x0000000000a80947 */ /* 0x000fea0003800000 */
[----:B------:R-:W0:Y:S01]  /*1780*/  S2R R7, SR_LANEID ;  /* 0x0000000000077919 */ /* 0x000e220000000000 */
[----:B------:R-:W1:Y:S01]  /*1790*/  LDCU.64 UR10, c[0x0][0x380] ;  /* 0x00007000ff0a77ac */ /* 0x000e620008000a00 */
[C---:B------:R-:W-:Y:S01]  /*17a0*/  IMAD.SHL.U32 R5, R26.reuse, 0x8, RZ ;  /* 0x000000081a057824 */ /* 0x040fe200078e00ff */
[----:B------:R-:W2:Y:S01]  /*17b0*/  LDC.64 R10, c[0x0][0x390] ;  /* 0x0000e400ff0a7b82 */ /* 0x000ea20000000a00 */
[----:B------:R-:W-:Y:S01]  /*17c0*/  SHF.L.U64.HI R23, R26, 0x3, R23 ;  /* 0x000000031a177819 */ /* 0x000fe20000010217 */
[----:B------:R-:W-:Y:S02]  /*17d0*/  VOTEU.ANY UR4, UPT, PT ;  /* 0x0000000000047886 */ /* 0x000fe400038e0100 */
[----:B------:R-:W-:Y:S01]  /*17e0*/  UFLO.U32 UR5, UR4 ;  /* 0x00000004000572bd */ /* 0x000fe200080e0000 */
[C---:B------:R-:W-:Y:S01]  /*17f0*/  IADD3 R6, P1, PT, R5.reuse, 0x8, RZ ;  /* 0x0000000805067810 */ /* 0x040fe20007f3e0ff */
[----:B------:R-:W-:Y:S01]  /*1800*/  UPOPC UR6, UR4 ;  /* 0x00000004000672bf */ /* 0x000fe20008000000 */
[----:B------:R-:W-:-:S02]  /*1810*/  LOP3.LUT R5, R5, 0xfffffff8, RZ, 0xc0, !PT ;  /* 0xfffffff805057812 */ /* 0x000fc400078ec0ff */
[----:B------:R-:W-:Y:S01]  /*1820*/  UMOV UR4, URZ ;  /* 0x000000ff00047c82 */ /* 0x000fe20008000000 */
[----:B------:R-:W-:Y:S01]  /*1830*/  UIMAD.WIDE.U32 UR6, UR6, 0x1, URZ ;  /* 0x00000001060678a5 */ /* 0x000fe2000f8e00ff */
[----:B------:R-:W-:-:S03]  /*1840*/  LOP3.LUT R8, R6, 0xfffffff8, RZ, 0xc0, !PT ;  /* 0xfffffff806087812 */ /* 0x000fc600078ec0ff */
[----:B------:R-:W-:Y:S01]  /*1850*/  UIADD3 UR4, UPT, UPT, UR7, UR4, URZ ;  /* 0x0000000407047290 */ /* 0x000fe2000fffe0ff */
[----:B-1----:R-:W-:Y:S01]  /*1860*/  IADD3 R8, P2, PT, R8, UR10, RZ ;  /* 0x0000000a08087c10 */ /* 0x002fe2000ff5e0ff */
[----:B------:R-:W-:Y:S02]  /*1870*/  IMAD.U32 R13, RZ, RZ, UR7 ;  /* 0x00000007ff0d7e24 */ /* 0x000fe4000f8e00ff */
[----:B------:R-:W-:Y:S02]  /*1880*/  IMAD.U32 R12, RZ, RZ, UR6 ;  /* 0x00000006ff0c7e24 */ /* 0x000fe4000f8e00ff */
[----:B------:R-:W-:Y:S01]  /*1890*/  IMAD.U32 R13, RZ, RZ, UR4 ;  /* 0x00000004ff0d7e24 */ /* 0x000fe2000f8e00ff */
[----:B0-----:R-:W-:Y:S01]  /*18a0*/  ISETP.EQ.U32.AND P0, PT, R7, UR5, PT ;  /* 0x0000000507007c0c */ /* 0x001fe2000bf02070 */
[----:B------:R-:W-:Y:S01]  /*18b0*/  IMAD.X R7, RZ, RZ, R23, P1 ;  /* 0x000000ffff077224 */ /* 0x000fe200008e0617 */
[----:B------:R-:W-:Y:S02]  /*18c0*/  IADD3 R6, P1, PT, R5, UR10, RZ ;  /* 0x0000000a05067c10 */ /* 0x000fe4000ff3e0ff */
[----:B------:R-:W-:-:S02]  /*18d0*/  LOP3.LUT R23, R23, 0x7, RZ, 0xc0, !PT ;  /* 0x0000000717177812 */ /* 0x000fc400078ec0ff */
[----:B------:R-:W-:Y:S02]  /*18e0*/  LOP3.LUT R5, R7, 0x7, RZ, 0xc0, !PT ;  /* 0x0000000707057812 */ /* 0x000fe400078ec0ff */
[----:B------:R-:W-:Y:S02]  /*18f0*/  IADD3.X R7, PT, PT, R23, UR11, RZ, P1, !PT ;  /* 0x0000000b17077c10 */ /* 0x000fe40008ffe4ff */
[----:B------:R-:W-:-:S03]  /*1900*/  IADD3.X R9, PT, PT, R5, UR11, RZ, P2, !PT ;  /* 0x0000000b05097c10 */ /* 0x000fc600097fe4ff */
[----:B--2---:R3:W-:Y:S04]  /*1910*/  @P0 REDG.E.ADD.64.STRONG.GPU desc[UR8][R10.64], R12 ;  /* 0x0000000c0a00098e */ /* 0x0047e8000c12e508 */
[----:B------:R-:W2:Y:S04]  /*1920*/  LDG.E.64 R6, desc[UR8][R6.64] ;  /* 0x0000000806067981 */ /* 0x000ea8000c1e1b00 */
[----:B------:R-:W2:Y:S01]  /*1930*/  LDG.E.64 R8, desc[UR8][R8.64] ;  /* 0x0000000808087981 */ /* 0x000ea2000c1e1b00 */
[C---:B------:R-:W-:Y:S01]  /*1940*/  IMAD.SHL.U32 R5, R2.reuse, 0x8, RZ ;  /* 0x0000000802057824 */ /* 0x040fe200078e00ff */
[----:B------:R-:W-:-:S02]  /*1950*/  SHF.L.U64.HI R2, R2, 0x3, R3 ;  /* 0x0000000302027819 */ /* 0x000fc40000010203 */
[----:B------:R-:W-:Y:S02]  /*1960*/  ISETP.NE.AND.EX P0, PT, R4, 0x3000000, PT, !PT ;  /* 0x030000000400780c */ /* 0x000fe40003f053f0 */
[----:B------:R-:W-:Y:S02]  /*1970*/  LOP3.LUT R5, R5, 0xfffffff8, RZ, 0xc0, !PT ;  /* 0xfffffff805057812 */ /* 0x000fe400078ec0ff */
[----:B------:R-:W-:Y:S02]  /*1980*/  LOP3.LUT R2, R2, 0x7, RZ, 0xc0, !PT ;  /* 0x0000000702027812 */ /* 0x000fe400078ec0ff */
[----:B------:R-:W-:-:S04]  /*1990*/  IADD3 R4, P1, PT, R5, UR10, RZ ;  /* 0x0000000a05047c10 */ /* 0x000fc8000ff3e0ff */
[----:B------:R-:W-:Y:S02]  /*19a0*/  IADD3.X R5, PT, PT, R2, UR11, RZ, P1, !PT ;  /* 0x0000000b02057c10 */ /* 0x000fe40008ffe4ff */
[----:B--2---:R-:W-:Y:S02]  /*19b0*/  SEL R3, R9, R7, !P0 ;  /* 0x0000000709037207 */ /* 0x004fe40004000000 */
[----:B------:R-:W-:Y:S02]  /*19c0*/  SEL R2, R8, R6, !P0 ;  /* 0x0000000608027207 */ /* 0x000fe40004000000 */
[----:B------:R-:W-:Y:S02]  /*19d0*/  LOP3.LUT R3, R3, 0x80000000, RZ, 0xfc, !PT ;  /* 0x8000000003037812 */ /* 0x000fe400078efcff */
[----:B------:R-:W-:Y:S02]  /*19e0*/  SEL R26, R6, R8, !P0 ;  /* 0x00000008061a7207 */ /* 0x000fe40004000000 */
[----:B------:R-:W-:Y:S01]  /*19f0*/  SEL R23, R7, R9, !P0 ;  /* 0x0000000907177207 */ /* 0x000fe20004000000 */
[----:B------:R3:W-:Y:S01]  /*1a00*/  STG.E.64 desc[UR8][R4.64], R2 ;  /* 0x0000000204007986 */ /* 0x0007e2000c101b08 */
[----:B------:R-:W-:Y:S05]  /*1a10*/  BRA `(.L_x_21) ;  /* 0x0000000c00607947 */ /* 0x000fea0003800000 */
.L_x_20:
[----:B------:R-:W0:Y:S01]  /*1a20*/  S2R R5, SR_LANEID ;  /* 0x0000000000057919 */ /* 0x000e220000000000 */
[----:B------:R-:W-:Y:S01]  /*1a30*/  VOTEU.ANY UR5, UPT, PT ;  /* 0x0000000000057886 */ /* 0x000fe200038e0100 */
[----:B------:R-:W1:Y:S01]  /*1a40*/  LDCU.64 UR16, c[0x0][0x380] ;  /* 0x00007000ff1077ac */ /* 0x000e620008000a00 */
[----:B------:R-:W0:Y:S01]  /*1a50*/  FLO.U32 R24, UR5 ;  /* 0x0000000500187d00 */ /* 0x000e2200080e0000 */
[----:B------:R-:W2:Y:S01]  /*1a60*/  LDC.64 R6, c[0x0][0x390] ;  /* 0x0000e400ff067b82 */ /* 0x000ea20000000a00 */
[----:B------:R-:W-:Y:S01]  /*1a70*/  UPOPC UR6, UR5 ;  /* 0x00000005000672bf */ /* 0x000fe20008000000 */
[----:B------:R-:W-:-:S03]  /*1a80*/  UMOV UR4, URZ ;  /* 0x000000ff00047c82 */ /* 0x000fc60008000000 */
[----:B------:R-:W-:-:S03]  /*1a90*/  UIMAD.WIDE.U32 UR12, UR6, 0x1, URZ ;  /* 0x00000001060c78a5 */ /* 0x000fc6000f8e00ff */
[----:B------:R-:W3:Y:S01]  /*1aa0*/  LDC.64 R10, c[0x0][0x388] ;  /* 0x0000e200ff0a7b82 */ /* 0x000ee20000000a00 */
[----:B------:R-:W-:Y:S02]  /*1ab0*/  UIMAD.WIDE.U32 UR14, UR6, 0x4, URZ ;  /* 0x00000004060e78a5 */ /* 0x000fe4000f8e00ff */
[----:B------:R-:W-:Y:S02]  /*1ac0*/  UIADD3 UR10, UPT, UPT, UR13, UR4, URZ ;  /* 0x000000040d0a7290 */ /* 0x000fe4000fffe0ff */
[----:B------:R-:W-:Y:S01]  /*1ad0*/  IMAD.U32 R19, RZ, RZ, UR13 ;  /* 0x0000000dff137e24 */ /* 0x000fe2000f8e00ff */
[----:B------:R-:W-:Y:S01]  /*1ae0*/  UIADD3 UR7, UPT, UPT, UR4, UR15, URZ ;  /* 0x0000000f04077290 */ /* 0x000fe2000fffe0ff */
[----:B------:R-:W-:Y:S02]  /*1af0*/  IMAD.U32 R18, RZ, RZ, UR12 ;  /* 0x0000000cff127e24 */ /* 0x000fe4000f8e00ff */
[----:B------:R-:W-:Y:S02]  /*1b00*/  IMAD.U32 R15, RZ, RZ, UR15 ;  /* 0x0000000fff0f7e24 */ /* 0x000fe4000f8e00ff */
[----:B------:R-:W-:-:S02]  /*1b10*/  IMAD.U32 R19, RZ, RZ, UR10 ;  /* 0x0000000aff137e24 */ /* 0x000fc4000f8e00ff */
[----:B------:R-:W-:Y:S02]  /*1b20*/  IMAD.U32 R14, RZ, RZ, UR14 ;  /* 0x0000000eff0e7e24 */ /* 0x000fe4000f8e00ff */
[----:B------:R-:W-:Y:S01]  /*1b30*/  IMAD.U32 R15, RZ, RZ, UR7 ;  /* 0x00000007ff0f7e24 */ /* 0x000fe2000f8e00ff */
[----:B0-----:R-:W-:Y:S01]  /*1b40*/  ISETP.EQ.U32.AND P0, PT, R24, R5, PT ;  /* 0x000000051800720c */ /* 0x001fe20003f02070 */
[C---:B------:R-:W-:Y:S01]  /*1b50*/  IMAD.SHL.U32 R5, R26.reuse, 0x8, RZ ;  /* 0x000000081a057824 */ /* 0x040fe200078e00ff */
[----:B------:R-:W-:-:S04]  /*1b60*/  SHF.L.U64.HI R26, R26, 0x3, R23 ;  /* 0x000000031a1a7819 */ /* 0x000fc80000010217 */
[C---:B------:R-:W-:Y:S02]  /*1b70*/  LOP3.LUT R16, R5.reuse, 0xfffffff8, RZ, 0xc0, !PT ;  /* 0xfffffff805107812 */ /* 0x040fe400078ec0ff */
[----:B------:R-:W-:Y:S02]  /*1b80*/  IADD3 R5, P1, PT, R5, 0x8, RZ ;  /* 0x0000000805057810 */ /* 0x000fe40007f3e0ff */
[----:B------:R-:W-:Y:S02]  /*1b90*/  LOP3.LUT R8, R26, 0x7, RZ, 0xc0, !PT ;  /* 0x000000071a087812 */ /* 0x000fe400078ec0ff */
[----:B------:R-:W-:Y:S01]  /*1ba0*/  LOP3.LUT R5, R5, 0xfffffff8, RZ, 0xc0, !PT ;  /* 0xfffffff805057812 */ /* 0x000fe200078ec0ff */
[----:B------:R-:W-:Y:S01]  /*1bb0*/  IMAD.X R26, RZ, RZ, R26, P1 ;  /* 0x000000ffff1a7224 */ /* 0x000fe200008e061a */
[----:B-1----:R-:W-:Y:S01]  /*1bc0*/  IADD3 R16, P1, PT, R16, UR16, RZ ;  /* 0x0000001010107c10 */ /* 0x002fe2000ff3e0ff */
[----:B--2---:R-:W-:Y:S01]  /*1bd0*/  @P0 REDG.E.ADD.64.STRONG.GPU desc[UR8][R6.64], R18 ;  /* 0x000000120600098e */ /* 0x004fe2000c12e508 */
[----:B------:R-:W-:-:S02]  /*1be0*/  IADD3 R12, P2, PT, R5, UR16, RZ ;  /* 0x00000010050c7c10 */ /* 0x000fc4000ff5e0ff */
[----:B------:R-:W-:Y:S02]  /*1bf0*/  LOP3.LUT R26, R26, 0x7, RZ, 0xc0, !PT ;  /* 0x000000071a1a7812 */ /* 0x000fe400078ec0ff */
[----:B------:R-:W-:Y:S02]  /*1c00*/  IADD3.X R17, PT, PT, R8, UR17, RZ, P1, !PT ;  /* 0x0000001108117c10 */ /* 0x000fe40008ffe4ff */
[----:B------:R-:W-:-:S04]  /*1c10*/  IADD3.X R13, PT, PT, R26, UR17, RZ, P2, !PT ;  /* 0x000000111a0d7c10 */ /* 0x000fc800097fe4ff */
[----:B------:R-:W2:Y:S04]  /*1c20*/  LDG.E.64 R16, desc[UR8][R16.64] ;  /* 0x0000000810107981 */ /* 0x000ea8000c1e1b00 */
[----:B------:R-:W4:Y:S04]  /*1c30*/  LDG.E.64 R12, desc[UR8][R12.64] ;  /* 0x000000080c0c7981 */ /* 0x000f28000c1e1b00 */
[----:B---3--:R-:W3:Y:S01]  /*1c40*/  @P0 ATOMG.E.ADD.64.STRONG.GPU PT, R14, desc[UR8][R10.64], R14 ;  /* 0x8000000e0a0e09a8 */ /* 0x008ee200081ef508 */
[----:B------:R-:W0:Y:S02]  /*1c50*/  S2R R5, SR_LTMASK ;  /* 0x0000000000057919 */ /* 0x000e240000003900 */
[----:B0-----:R-:W-:-:S06]  /*1c60*/  LOP3.LUT R5, R5, UR5, RZ, 0xc0, !PT ;  /* 0x0000000505057c12 */ /* 0x001fcc000f8ec0ff */
[----:B------:R-:W0:Y:S01]  /*1c70*/  POPC R5, R5 ;  /* 0x0000000500057309 */ /* 0x000e220000000000 */
[----:B------:R-:W-:Y:S01]  /*1c80*/  UMOV UR5, URZ ;  /* 0x000000ff00057c82 */ /* 0x000fe20008000000 */
[----:B------:R-:W-:-:S04]  /*1c90*/  UIMAD.WIDE.U32 UR6, UR6, 0x2, URZ ;  /* 0x00000002060678a5 */ /* 0x000fc8000f8e00ff */
[----:B------:R-:W-:Y:S02]  /*1ca0*/  UIADD3 UR4, UPT, UPT, UR4, UR7, URZ ;  /* 0x0000000704047290 */ /* 0x000fe4000fffe0ff */
[----:B------:R-:W-:Y:S02]  /*1cb0*/  IMAD.U32 R21, RZ, RZ, UR7 ;  /* 0x00000007ff157e24 */ /* 0x000fe4000f8e00ff */
[----:B------:R-:W-:Y:S02]  /*1cc0*/  IMAD.U32 R20, RZ, RZ, UR6 ;  /* 0x00000006ff147e24 */ /* 0x000fe4000f8e00ff */
[----:B------:R-:W-:Y:S01]  /*1cd0*/  IMAD.U32 R21, RZ, RZ, UR4 ;  /* 0x00000004ff157e24 */ /* 0x000fe2000f8e00ff */
[----:B---3--:R-:W-:Y:S04]  /*1ce0*/  SHFL.IDX PT, R8, R14, R24, 0x1f ;  /* 0x00001f180e087589 */ /* 0x008fe800000e0000 */
[----:B------:R-:W0:Y:S02]  /*1cf0*/  SHFL.IDX PT, R9, R15, R24, 0x1f ;  /* 0x00001f180f097589 */ /* 0x000e2400000e0000 */
[----:B0-----:R-:W-:-:S04]  /*1d00*/  IMAD.WIDE.U32 R8, R5, 0x4, R8 ;  /* 0x0000000405087825 */ /* 0x001fc800078e0008 */
[----:B------:R-:W-:Y:S01]  /*1d10*/  VIADD R7, R9, UR5 ;  /* 0x0000000509077c36 */ /* 0x000fe20008000000 */
[C---:B------:R-:W-:Y:S01]  /*1d20*/  IADD3 R6, P1, PT, R8.reuse, 0x2, RZ ;  /* 0x0000000208067810 */ /* 0x040fe20007f3e0ff */
[----:B------:R-:W-:-:S04]  /*1d30*/  IMAD.SHL.U32 R18, R8, 0x8, RZ ;  /* 0x0000000808127824 */ /* 0x000fc800078e00ff */
[--C-:B------:R-:W-:Y:S02]  /*1d40*/  IMAD.X R9, RZ, RZ, R7.reuse, P1 ;  /* 0x000000ffff097224 */ /* 0x100fe400008e0607 */
[----:B------:R-:W-:Y:S01]  /*1d50*/  IMAD.SHL.U32 R14, R6, 0x8, RZ ;  /* 0x00000008060e7824 */ /* 0x000fe200078e00ff */
[----:B------:R-:W-:Y:S02]  /*1d60*/  SHF.L.U64.HI R7, R8, 0x3, R7 ;  /* 0x0000000308077819 */ /* 0x000fe40000010207 */
[----:B------:R-:W-:Y:S02]  /*1d70*/  LOP3.LUT R18, R18, 0xfffffff8, RZ, 0xc0, !PT ;  /* 0xfffffff812127812 */ /* 0x000fe400078ec0ff */
[----:B------:R-:W-:Y:S02]  /*1d80*/  SHF.L.U64.HI R9, R6, 0x3, R9 ;  /* 0x0000000306097819 */ /* 0x000fe40000010209 */
[----:B------:R-:W-:Y:S02]  /*1d90*/  LOP3.LUT R14, R14, 0xfffffff8, RZ, 0xc0, !PT ;  /* 0xfffffff80e0e7812 */ /* 0x000fe400078ec0ff */
[----:B------:R-:W-:-:S02]  /*1da0*/  LOP3.LUT R7, R7, 0x7, RZ, 0xc0, !PT ;  /* 0x0000000707077812 */ /* 0x000fc400078ec0ff */
[----:B------:R-:W-:Y:S02]  /*1db0*/  IADD3 R18, P1, PT, R18, UR16, RZ ;  /* 0x0000001012127c10 */ /* 0x000fe4000ff3e0ff */
[----:B------:R-:W-:Y:S02]  /*1dc0*/  LOP3.LUT R9, R9, 0x7, RZ, 0xc0, !PT ;  /* 0x0000000709097812 */ /* 0x000fe400078ec0ff */
[----:B------:R-:W-:Y:S02]  /*1dd0*/  IADD3 R14, P2, PT, R14, UR16, RZ ;  /* 0x000000100e0e7c10 */ /* 0x000fe4000ff5e0ff */
[----:B------:R-:W-:Y:S02]  /*1de0*/  IADD3.X R19, PT, PT, R7, UR17, RZ, P1, !PT ;  /* 0x0000001107137c10 */ /* 0x000fe40008ffe4ff */
[----:B------:R-:W-:-:S03]  /*1df0*/  IADD3.X R15, PT, PT, R9, UR17, RZ, P2, !PT ;  /* 0x00000011090f7c10 */ /* 0x000fc600097fe4ff */
[----:B--2---:R-:W-:Y:S04]  /*1e00*/  STG.E.64 desc[UR8][R18.64], R16 ;  /* 0x0000001012007986 */ /* 0x004fe8000c101b08 */
[----:B----4-:R0:W-:Y:S04]  /*1e10*/  STG.E.64 desc[UR8][R14.64], R12 ;  /* 0x0000000c0e007986 */ /* 0x0101e8000c101b08 */
[----:B0-----:R-:W2:Y:S01]  /*1e20*/  @P0 ATOMG.E.ADD.64.STRONG.GPU PT, R12, desc[UR8][R10.64], R20 ;  /* 0x800000140a0c09a8 */ /* 0x001ea200081ef508 */
[----:B------:R-:W-:-:S04]  /*1e30*/  LOP3.LUT R14, R3, 0xffffff, RZ, 0xc0, !PT ;  /* 0x00ffffff030e7812 */ /* 0x000fc800078ec0ff */
[----:B------:R-:W-:Y:S01]  /*1e40*/  LOP3.LUT R9, R14, 0x3000000, RZ, 0xfc, !PT ;  /* 0x030000000e097812 */ /* 0x000fe200078efcff */
[----:B--2---:R-:W-:Y:S04]  /*1e50*/  SHFL.IDX PT, R26, R12, R24, 0x1f ;  /* 0x00001f180c1a7589 */ /* 0x004fe800000e0000 */
[----:B------:R-:W0:Y:S02]  /*1e60*/  SHFL.IDX PT, R27, R13, R24, 0x1f ;  /* 0x00001f180d1b7589 */ /* 0x000e2400000e0000 */
[----:B0-----:R-:W-:-:S04]  /*1e70*/  IMAD.WIDE.U32 R26, R5, 0x2, R26 ;  /* 0x00000002051a7825 */ /* 0x001fc800078e001a */
[----:B------:R-:W-:Y:S02]  /*1e80*/  IMAD.SHL.U32 R25, R26, 0x8, RZ ;  /* 0x000000081a197824 */ /* 0x000fe400078e00ff */
[----:B------:R-:W-:-:S03]  /*1e90*/  VIADD R27, R27, UR5 ;  /* 0x000000051b1b7c36 */ /* 0x000fc60008000000 */
[----:B------:R-:W-:Y:S02]  /*1ea0*/  LOP3.LUT R28, R25, 0xfffffff8, RZ, 0xc0, !PT ;  /* 0xfffffff8191c7812 */ /* 0x000fe400078ec0ff */
[----:B------:R-:W-:Y:S02]  /*1eb0*/  SHF.L.U64.HI R27, R26, 0x3, R27 ;  /* 0x000000031a1b7819 */ /* 0x000fe4000001021b */
[----:B------:R-:W-:Y:S02]  /*1ec0*/  IADD3 R28, P1, PT, R28, UR16, RZ ;  /* 0x000000101c1c7c10 */ /* 0x000fe4000ff3e0ff */
[----:B------:R-:W-:-:S04]  /*1ed0*/  LOP3.LUT R7, R27, 0x7, RZ, 0xc0, !PT ;  /* 0x000000071b077812 */ /* 0x000fc800078ec0ff */
[----:B------:R-:W-:Y:S02]  /*1ee0*/  IADD3.X R29, PT, PT, R7, UR17, RZ, P1, !PT ;  /* 0x00000011071d7c10 */ /* 0x000fe40008ffe4ff */
[----:B------:R-:W-:-:S04]  /*1ef0*/  IADD3 R12, P1, PT, R25, 0x8, RZ ;  /* 0x00000008190c7810 */ /* 0x000fc80007f3e0ff */
[----:B------:R-:W-:Y:S01]  /*1f00*/  LOP3.LUT R12, R12, 0xfffffff8, RZ, 0xc0, !PT ;  /* 0xfffffff80c0c7812 */ /* 0x000fe200078ec0ff */
[----:B------:R-:W-:-:S03]  /*1f10*/  IMAD.X R7, RZ, RZ, R27, P1 ;  /* 0x000000ffff077224 */ /* 0x000fc600008e061b */
[----:B------:R-:W-:Y:S02]  /*1f20*/  IADD3 R12, P1, PT, R12, UR16, RZ ;  /* 0x000000100c0c7c10 */ /* 0x000fe4000ff3e0ff */
[----:B------:R-:W-:-:S04]  /*1f30*/  LOP3.LUT R7, R7, 0x7, RZ, 0xc0, !PT ;  /* 0x0000000707077812 */ /* 0x000fc800078ec0ff */
[----:B------:R-:W-:Y:S01]  /*1f40*/  IADD3.X R13, PT, PT, R7, UR17, RZ, P1, !PT ;  /* 0x00000011070d7c10 */ /* 0x000fe20008ffe4ff */
[----:B------:R-:W-:Y:S01]  /*1f50*/  IMAD.MOV.U32 R7, RZ, RZ, R9 ;  /* 0x000000ffff077224 */ /* 0x000fe200078e0009 */
[----:B------:R0:W-:Y:S04]  /*1f60*/  STG.E.64 desc[UR8][R28.64], R8 ;  /* 0x000000081c007986 */ /* 0x0001e8000c101b08 */
[----:B------:R1:W-:Y:S04]  /*1f70*/  STG.E.64 desc[UR8][R12.64], R6 ;  /* 0x000000060c007986 */ /* 0x0003e8000c101b08 */
[----:B------:R-:W2:Y:S01]  /*1f80*/  @P0 ATOMG.E.ADD.64.STRONG.GPU PT, R10, desc[UR8][R10.64], R20 ;  /* 0x800000140a0a09a8 */ /* 0x000ea200081ef508 */
[----:B------:R-:W-:-:S02]  /*1f90*/  ISETP.NE.AND.EX P0, PT, R4, 0x3000000, PT, !PT ;  /* 0x030000000400780c */ /* 0x000fc40003f053f0 */
[C---:B0-----:R-:W-:Y:S01]  /*1fa0*/  SHF.L.U64.HI R9, R2.reuse, 0x3, R3 ;  /* 0x0000000302097819 */ /* 0x041fe20000010203 */
[----:B------:R-:W-:Y:S01]  /*1fb0*/  IMAD.SHL.U32 R2, R2, 0x8, RZ ;  /* 0x0000000802027824 */ /* 0x000fe200078e00ff */
[----:B------:R-:W-:-:S04]  /*1fc0*/  LOP3.LUT R23, R23, 0xffffff, RZ, 0xc0, !PT ;  /* 0x00ffffff17177812 */ /* 0x000fc800078ec0ff */
[----:B------:R-:W-:Y:S02]  /*1fd0*/  LOP3.LUT R2, R2, 0xfffffff8, RZ, 0xc0, !PT ;  /* 0xfffffff802027812 */ /* 0x000fe400078ec0ff */
[----:B------:R-:W-:Y:S02]  /*1fe0*/  LOP3.LUT R23, R23, 0x5000000, RZ, 0xfc, !PT ;  /* 0x0500000017177812 */ /* 0x000fe400078efcff */
[----:B------:R-:W-:Y:S02]  /*1ff0*/  IADD3 R2, P1, PT, R2, UR16, RZ ;  /* 0x0000001002027c10 */ /* 0x000fe4000ff3e0ff */
[----:B-1----:R-:W-:Y:S01]  /*2000*/  LOP3.LUT R13, R23, 0x80000000, RZ, 0xfc, !PT ;  /* 0x80000000170d7812 */ /* 0x002fe200078efcff */
        /* <DEDUP_REMOVED lines=11> */
[----:B------:R-:W-:-:S02]  /*20c0*/  LOP3.LUT R7, R7, 0x7, RZ, 0xc0, !PT ;  /* 0x0000000707077812 */ /* 0x000fc400078ec0ff */
[----:B------:R-:W-:Y:S02]  /*20d0*/  IADD3 R10, P2, PT, R10, UR16, RZ ;  /* 0x000000100a0a7c10 */ /* 0x000fe4000ff5e0ff */
[----:B------:R-:W-:Y:S02]  /*20e0*/  LOP3.LUT R9, R14, 0x4000000, RZ, 0xfc, !PT ;  /* 0x040000000e097812 */ /* 0x000fe400078efcff */
[----:B------:R-:W-:Y:S02]  /*20f0*/  LOP3.LUT R5, R5, 0x7, RZ, 0xc0, !PT ;  /* 0x0000000705057812 */ /* 0x000fe400078ec0ff */
[----:B------:R-:W-:Y:S02]  /*2100*/  IADD3 R4, P3, PT, R4, UR16, RZ ;  /* 0x0000001004047c10 */ /* 0x000fe4000ff7e0ff */
[----:B------:R-:W-:Y:S01]  /*2110*/  IADD3.X R11, PT, PT, R7, UR17, RZ, P2, !PT ;  /* 0x00000011070b7c10 */ /* 0x000fe200097fe4ff */
[----:B------:R-:W-:Y:S01]  /*2120*/  IMAD.MOV.U32 R7, RZ, RZ, R9 ;  /* 0x000000ffff077224 */ /* 0x000fe200078e0009 */
[----:B------:R-:W-:-:S02]  /*2130*/  IADD3.X R5, PT, PT, R5, UR17, RZ, P3, !PT ;  /* 0x0000001105057c10 */ /* 0x000fc40009ffe4ff */
[----:B------:R-:W-:Y:S02]  /*2140*/  IADD3.X R3, PT, PT, R3, UR17, RZ, P1, !PT ;  /* 0x0000001103037c10 */ /* 0x000fe40008ffe4ff */
[----:B------:R-:W-:Y:S01]  /*2150*/  SEL R12, R16, R26, !P0 ;  /* 0x0000001a100c7207 */ /* 0x000fe20004000000 */
[----:B------:R4:W-:Y:S04]  /*2160*/  STG.E.64 desc[UR8][R10.64], R8 ;  /* 0x000000080a007986 */ /* 0x0009e8000c101b08 */
[----:B------:R4:W-:Y:S04]  /*2170*/  STG.E.64 desc[UR8][R4.64], R6 ;  /* 0x0000000604007986 */ /* 0x0009e8000c101b08 */
[----:B------:R4:W-:Y:S01]  /*2180*/  STG.E.64 desc[UR8][R2.64], R12 ;  /* 0x0000000c02007986 */ /* 0x0009e2000c101b08 */
[----:B------:R-:W-:Y:S01]  /*2190*/  SEL R26, R26, R16, !P0 ;  /* 0x000000101a1a7207 */ /* 0x000fe20004000000 */
[----:B------:R-:W-:Y:S06]  /*21a0*/  BRA `(.L_x_21) ;  /* 0x00000004007c7947 */ /* 0x000fec0003800000 */
.L_x_19:
        /* <DEDUP_REMOVED lines=8> */
[----:B------:R-:W-:-:S04]  /*2230*/  IMAD.U32 R7, RZ, RZ, UR7 ;  /* 0x00000007ff077e24 */ /* 0x000fc8000f8e00ff */
[----:B------:R-:W-:Y:S01]  /*2240*/  IMAD.U32 R7, RZ, RZ, UR4 ;  /* 0x00000004ff077e24 */ /* 0x000fe2000f8e00ff */
[----:B0-----:R-:W-:Y:S01]  /*2250*/  ISETP.EQ.U32.AND P0, PT, R13, R6, PT ;  /* 0x000000060d00720c */ /* 0x001fe20003f02070 */
[----:B------:R-:W-:Y:S01]  /*2260*/  IMAD.U32 R6, RZ, RZ, UR6 ;  /* 0x00000006ff067e24 */ /* 0x000fe2000f8e00ff */
[----:B------:R-:W0:Y:S01]  /*2270*/  S2R R12, SR_LTMASK ;  /* 0x00000000000c7919 */ /* 0x000e220000003900 */
[----:B------:R-:W2:Y:S10]  /*2280*/  LDCU.64 UR6, c[0x0][0x380] ;  /* 0x00007000ff0677ac */ /* 0x000eb40008000a00 */
[----:B-1----:R1:W3:Y:S01]  /*2290*/  @P0 ATOMG.E.ADD.64.STRONG.GPU PT, R6, desc[UR8][R10.64], R6 ;  /* 0x800000060a0609a8 */ /* 0x0022e200081ef508 */
[----:B------:R-:W-:Y:S01]  /*22a0*/  ISETP.NE.AND.EX P1, PT, R4, 0x3000000, PT, !PT ;  /* 0x030000000400780c */ /* 0x000fe20003f253f0 */
[----:B------:R-:W-:Y:S01]  /*22b0*/  UMOV UR4, URZ ;  /* 0x000000ff00047c82 */ /* 0x000fe20008000000 */
[----:B------:R-:W-:-:S02]  /*22c0*/  IMAD.MOV.U32 R14, RZ, RZ, 0x4000000 ;  /* 0x04000000ff0e7424 */ /* 0x000fc400078e00ff */
[----:B-1----:R-:W-:Y:S02]  /*22d0*/  IMAD.MOV.U32 R10, RZ, RZ, R26 ;  /* 0x000000ffff0a7224 */ /* 0x002fe400078e001a */
[----:B------:R-:W-:Y:S01]  /*22e0*/  IMAD.MOV.U32 R11, RZ, RZ, R23 ;  /* 0x000000ffff0b7224 */ /* 0x000fe200078e0017 */
[----:B------:R-:W-:Y:S02]  /*22f0*/  SEL R23, R14, 0x3000000, P1 ;  /* 0x030000000e177807 */ /* 0x000fe40000800000 */
[----:B0-----:R-:W-:Y:S02]  /*2300*/  LOP3.LUT R12, R12, UR5, RZ, 0xc0, !PT ;  /* 0x000000050c0c7c12 */ /* 0x001fe4000f8ec0ff */
[----:B------:R-:W-:Y:S02]  /*2310*/  LOP3.LUT R23, R23, 0xffffff, R3, 0xf8, !PT ;  /* 0x00ffffff17177812 */ /* 0x000fe400078ef803 */
[----:B------:R-:W0:Y:S01]  /*2320*/  POPC R5, R12 ;  /* 0x0000000c00057309 */ /* 0x000e220000000000 */
[----:B---3--:R-:W-:Y:S04]  /*2330*/  SHFL.IDX PT, R8, R6, R13, 0x1f ;  /* 0x00001f0d06087589 */ /* 0x008fe800000e0000 */
[----:B------:R-:W0:Y:S02]  /*2340*/  SHFL.IDX PT, R9, R7, R13, 0x1f ;  /* 0x00001f0d07097589 */ /* 0x000e2400000e0000 */
[----:B0-----:R-:W-:-:S04]  /*2350*/  IMAD.WIDE.U32 R4, R5, 0x1, R8 ;  /* 0x0000000105047825 */ /* 0x001fc800078e0008 */
[C---:B------:R-:W-:Y:S01]  /*2360*/  IMAD.SHL.U32 R8, R2.reuse, 0x8, RZ ;  /* 0x0000000802087824 */ /* 0x040fe200078e00ff */
[----:B------:R-:W-:Y:S01]  /*2370*/  SHF.L.U64.HI R2, R2, 0x3, R3 ;  /* 0x0000000302027819 */ /* 0x000fe20000010203 */
[----:B------:R-:W-:Y:S01]  /*2380*/  VIADD R7, R5, UR4 ;  /* 0x0000000405077c36 */ /* 0x000fe20008000000 */
[----:B------:R-:W-:Y:S01]  /*2390*/  SEL R5, R14, 0x3000000, !P1 ;  /* 0x030000000e057807 */ /* 0x000fe20004800000 */
[----:B------:R-:W-:Y:S01]  /*23a0*/  IMAD.MOV.U32 R26, RZ, RZ, R4 ;  /* 0x000000ffff1a7224 */ /* 0x000fe200078e0004 */
[----:B------:R-:W-:Y:S01]  /*23b0*/  LOP3.LUT R6, R8, 0xfffffff8, RZ, 0xc0, !PT ;  /* 0xfffffff808067812 */ /* 0x000fe200078ec0ff */
[----:B------:R-:W-:Y:S01]  /*23c0*/  IMAD.SHL.U32 R8, R4, 0x8, RZ ;  /* 0x0000000804087824 */ /* 0x000fe200078e00ff */
[----:B------:R-:W-:Y:S02]  /*23d0*/  LOP3.LUT R9, R2, 0x7, RZ, 0xc0, !PT ;  /* 0x0000000702097812 */ /* 0x000fe400078ec0ff */
[----:B------:R-:W-:Y:S02]  /*23e0*/  SHF.L.U64.HI R2, R4, 0x3, R7 ;  /* 0x0000000304027819 */ /* 0x000fe40000010207 */
[----:B------:R-:W-:-:S02]  /*23f0*/  LOP3.LUT R8, R8, 0xfffffff8, RZ, 0xc0, !PT ;  /* 0xfffffff808087812 */ /* 0x000fc400078ec0ff */
[----:B--2---:R-:W-:Y:S02]  /*2400*/  IADD3 R6, P2, PT, R6, UR6, RZ ;  /* 0x0000000606067c10 */ /* 0x004fe4000ff5e0ff */
[----:B------:R-:W-:Y:S02]  /*2410*/  LOP3.LUT R2, R2, 0x7, RZ, 0xc0, !PT ;  /* 0x0000000702027812 */ /* 0x000fe400078ec0ff */
[----:B------:R-:W-:Y:S02]  /*2420*/  IADD3 R8, P0, PT, R8, UR6, RZ ;  /* 0x0000000608087c10 */ /* 0x000fe4000ff1e0ff */
[----:B------:R-:W-:Y:S02]  /*2430*/  LOP3.LUT R5, R5, 0xffffff, R3, 0xf8, !PT ;  /* 0x00ffffff05057812 */ /* 0x000fe400078ef803 */
[----:B------:R-:W-:Y:S02]  /*2440*/  IADD3.X R7, PT, PT, R9, UR7, RZ, P2, !PT ;  /* 0x0000000709077c10 */ /* 0x000fe400097fe4ff */
[----:B------:R-:W-:-:S02]  /*2450*/  IADD3.X R9, PT, PT, R2, UR7, RZ, P0, !PT ;  /* 0x0000000702097c10 */ /* 0x000fc400087fe4ff */
[----:B------:R-:W-:-:S03]  /*2460*/  LOP3.LUT R5, R5, 0x80000000, RZ, 0xfc, !PT ;  /* 0x8000000005057812 */ /* 0x000fc600078efcff */
[----:B------:R0:W-:Y:S04]  /*2470*/  STG.E.64 desc[UR8][R8.64], R10 ;  /* 0x0000000a08007986 */ /* 0x0001e8000c101b08 */
[----:B------:R0:W-:Y:S01]  /*2480*/  STG.E.64 desc[UR8][R6.64], R4 ;  /* 0x0000000406007986 */ /* 0x0001e2000c101b08 */
[----:B------:R-:W-:Y:S05]  /*2490*/  BRA `(.L_x_21) ;  /* 0x0000000000c07947 */ /* 0x000fea0003800000 */
.L_x_18:
[----:B------:R-:W0:Y:S01]  /*24a0*/  S2R R4, SR_LANEID ;  /* 0x0000000000047919 */ /* 0x000e220000000000 */
[----:B------:R-:W-:Y:S01]  /*24b0*/  VOTEU.ANY UR4, UPT, PT ;  /* 0x0000000000047886 */ /* 0x000fe200038e0100 */
[----:B------:R-:W1:Y:S01]  /*24c0*/  LDC.64 R6, c[0x0][0x390] ;  /* 0x0000e400ff067b82 */ /* 0x000e620000000a00 */
[----:B------:R-:W-:Y:S02]  /*24d0*/  UPOPC UR6, UR4 ;  /* 0x00000004000672bf */ /* 0x000fe40008000000 */
[----:B------:R-:W-:Y:S02]  /*24e0*/  UFLO.U32 UR5, UR4 ;  /* 0x00000004000572bd */ /* 0x000fe400080e0000 */
[----:B------:R-:W-:Y:S01]  /*24f0*/  UIMAD.WIDE.U32 UR6, UR6, 0x1, URZ ;  /* 0x00000001060678a5 */ /* 0x000fe2000f8e00ff */
[----:B------:R-:W-:-:S03]  /*2500*/  UMOV UR4, URZ ;  /* 0x000000ff00047c82 */ /* 0x000fc60008000000 */
[----:B------:R-:W-:Y:S02]  /*2510*/  UIADD3 UR4, UPT, UPT, UR7, UR4, URZ ;  /* 0x0000000407047290 */ /* 0x000fe4000fffe0ff */
[----:B------:R-:W-:-:S04]  /*2520*/  IMAD.U32 R5, RZ, RZ, UR7 ;  /* 0x00000007ff057e24 */ /* 0x000fc8000f8e00ff */
[----:B------:R-:W-:Y:S02]  /*2530*/  IMAD.U32 R5, RZ, RZ, UR4 ;  /* 0x00000004ff057e24 */ /* 0x000fe4000f8e00ff */
[----:B------:R-:W-:Y:S01]  /*2540*/  IMAD.SHL.U32 R8, R2, 0x8, RZ ;  /* 0x0000000802087824 */ /* 0x000fe200078e00ff */
[----:B0-----:R-:W-:Y:S02]  /*2550*/  ISETP.EQ.U32.AND P0, PT, R4, UR5, PT ;  /* 0x0000000504007c0c */ /* 0x001fe4000bf02070 */
[----:B------:R-:W0:Y:S01]  /*2560*/  LDCU.64 UR4, c[0x0][0x380] ;  /* 0x00007000ff0477ac */ /* 0x000e220008000a00 */
[----:B------:R-:W-:Y:S01]  /*2570*/  IMAD.U32 R4, RZ, RZ, UR6 ;  /* 0x00000006ff047e24 */ /* 0x000fe2000f8e00ff */
[----:B------:R-:W-:Y:S02]  /*2580*/  SHF.L.U64.HI R2, R2, 0x3, R3 ;  /* 0x0000000302027819 */ /* 0x000fe40000010203 */
[----:B------:R-:W-:Y:S02]  /*2590*/  LOP3.LUT R8, R8, 0xfffffff8, RZ, 0xc0, !PT ;  /* 0xfffffff808087812 */ /* 0x000fe400078ec0ff */
[----:B------:R-:W-:-:S05]  /*25a0*/  LOP3.LUT R2, R2, 0x7, RZ, 0xc0, !PT ;  /* 0x0000000702027812 */ /* 0x000fca00078ec0ff */
[----:B-1----:R2:W-:Y:S01]  /*25b0*/  @P0 REDG.E.ADD.64.STRONG.GPU desc[UR8][R6.64], R4 ;  /* 0x000000040600098e */ /* 0x0025e2000c12e508 */
[----:B------:R-:W-:Y:S02]  /*25c0*/  IMAD.MOV.U32 R3, RZ, RZ, -0x75000000 ;  /* 0x8b000000ff037424 */ /* 0x000fe400078e00ff */
[----:B------:R-:W-:Y:S02]  /*25d0*/  IMAD.MOV.U32 R26, RZ, RZ, RZ ;  /* 0x000000ffff1a7224 */ /* 0x000fe400078e00ff */
[----:B------:R-:W-:Y:S01]  /*25e0*/  IMAD.MOV.U32 R23, RZ, RZ, 0xb000000 ;  /* 0x0b000000ff177424 */ /* 0x000fe200078e00ff */
[----:B0-----:R-:W-:-:S04]  /*25f0*/  IADD3 R8, P0, PT, R8, UR4, RZ ;  /* 0x0000000408087c10 */ /* 0x001fc8000ff1e0ff */
[----:B------:R-:W-:Y:S01]  /*2600*/  IADD3.X R9, PT, PT, R2, UR5, RZ, P0, !PT ;  /* 0x0000000502097c10 */ /* 0x000fe200087fe4ff */
[----:B------:R-:W-:-:S05]  /*2610*/  IMAD.MOV.U32 R2, RZ, RZ, 0x0 ;  /* 0x00000000ff027424 */ /* 0x000fca00078e00ff */
[----:B------:R2:W-:Y:S01]  /*2620*/  STG.E.64 desc[UR8][R8.64], R2 ;  /* 0x0000000208007986 */ /* 0x0005e2000c101b08 */
[----:B------:R-:W-:Y:S05]  /*2630*/  BRA `(.L_x_21) ;  /* 0x0000000000587947 */ /* 0x000fea0003800000 */
.L_x_17:
        /* <DEDUP_REMOVED lines=18> */
[----:B------:R-:W-:Y:S02]  /*2760*/  LOP3.LUT R27, R23, 0x80000000, RZ, 0xfc, !PT ;  /* 0x80000000171b7812 */ /* 0x000fe400078efcff */
[----:B0-----:R-:W-:-:S04]  /*2770*/  IADD3 R2, P0, PT, R8, UR4, RZ ;  /* 0x0000000408027c10 */ /* 0x001fc8000ff1e0ff */
[----:B------:R-:W-:-:S05]  /*2780*/  IADD3.X R3, PT, PT, R3, UR5, RZ, P0, !PT ;  /* 0x0000000503037c10 */ /* 0x000fca00087fe4ff */
[----:B------:R1:W-:Y:S04]  /*2790*/  STG.E.64 desc[UR8][R2.64], R26 ;  /* 0x0000001a02007986 */ /* 0x0003e8000c101b08 */
.L_x_21:
[----:B------:R-:W-:Y:S05]  /*27a0*/  BSYNC.RECONVERGENT B2 ;  /* 0x0000000000027941 */ /* 0x000fea0003800200 */
.L_x_16:
[----:B------:R-:W-:Y:S05]  /*27b0*/  BRA `(.L_x_12) ;  /* 0x0000001400f07947 */ /* 0x000fea0003800000 */
.L_x_10:
[----:B------:R-:W-:-:S13]  /*27c0*/  ISETP.NE.AND P0, PT, R5, 0x21, PT ;  /* 0x000000210500780c */ /* 0x000fda0003f05270 */
[----:B------:R-:W-:Y:S05]  /*27d0*/  @!P0 BRA `(.L_x_22) ;  /* 0x0000000c006c8947 */ /* 0x000fea0003800000 */
[----:B------:R-:W-:Y:S01]  /*27e0*/  ISETP.NE.AND P0, PT, R5, 0x43, PT ;  /* 0x000000430500780c */ /* 0x000fe20003f05270 */
[----:B------:R-:W-:-:S12]  /*27f0*/  BSSY.RECONVERGENT B2, `(.L_x_23) ;  /* 0x00000d8000027945 */ /* 0x000fd80003800200 */
[----:B------:R-:W-:Y:S05]  /*2800*/  @P0 BRA `(.L_x_24) ;  /* 0x0000000c00580947 */ /* 0x000fea0003800000 */
[----:B------:R-:W-:-:S04]  /*2810*/  SHF.R.U32.HI R4, RZ, 0x18, R23 ;  /* 0x00000018ff047819 */ /* 0x000fc80000011617 */
[----:B------:R-:W-:-:S04]  /*2820*/  LOP3.LUT R4, R4, 0x7f, RZ, 0xc0, !PT ;  /* 0x0000007f04047812 */ /* 0x000fc800078ec0ff */
[----:B------:R-:W-:-:S13]  /*2830*/  ISETP.NE.AND P0, PT, R4, 0x5, PT ;  /* 0x000000050400780c */ /* 0x000fda0003f05270 */
[----:B------:R-:W-:Y:S05]  /*2840*/  @!P0 BRA `(.L_x_25) ;  /* 0x0000000400b08947 */ /* 0x000fea0003800000 */
[----:B------:R-:W-:-:S13]  /*2850*/  ISETP.NE.AND P0, PT, R4, 0x1e, PT ;  /* 0x0000001e0400780c */ /* 0x000fda0003f05270 */
[----:B------:R-:W-:Y:S05]  /*2860*/  @P0 BRA `(.L_x_26) ;  /* 0x0000000000f80947 */ /* 0x000fea0003800000 */
[----:B------:R-:W0:Y:S01]  /*2870*/  S2R R4, SR_LANEID ;  /* 0x0000000000047919 */ /* 0x000e220000000000 */
[----:B------:R-:W1:Y:S01]  /*2880*/  LDC.64 R6, c[0x0][0x390] ;  /* 0x0000e400ff067b82 */ /* 0x000e620000000a00 */
[----:B------:R-:W-:Y:S02]  /*2890*/  VOTEU.ANY UR4, UPT, PT ;  /* 0x0000000000047886 */ /* 0x000fe400038e0100 */
[----:B------:R-:W-:Y:S02]  /*28a0*/  UPOPC UR6, UR4 ;  /* 0x00000004000672bf */ /* 0x000fe40008000000 */
[----:B------:R-:W-:Y:S02]  /*28b0*/  UFLO.U32 UR5, UR4 ;  /* 0x00000004000572bd */ /* 0x000fe400080e0000 */
[----:B------:R-:W-:Y:S01]  /*28c0*/  UIMAD.WIDE.U32 UR6, UR6, 0x1, URZ ;  /* 0x00000001060678a5 */ /* 0x000fe2000f8e00ff */
[----:B------:R-:W-:-:S03]  /*28d0*/  UMOV UR4, URZ ;  /* 0x000000ff00047c82 */ /* 0x000fc60008000000 */
[----:B------:R-:W-:Y:S01]  /*28e0*/  UIADD3 UR4, UPT, UPT, UR7, UR4, URZ ;  /* 0x0000000407047290 */ /* 0x000fe2000fffe0ff */
[----:B------:R-:W-:Y:S02]  /*28f0*/  IMAD.MOV.U32 R8, RZ, RZ, R3 ;  /* 0x000000ffff087224 */ /* 0x000fe400078e0003 */
[----:B------:R-:W-:-:S03]  /*2900*/  IMAD.U32 R5, RZ, RZ, UR7 ;  /* 0x00000007ff057e24 */ /* 0x000fc6000f8e00ff */
[----:B------:R-:W-:Y:S01]  /*2910*/  IMAD.U32 R5, RZ, RZ, UR4 ;  /* 0x00000004ff057e24 */ /* 0x000fe2000f8e00ff */
[----:B------:R-:W-:Y:S02]  /*2920*/  LOP3.LUT R9, R8, 0xff, RZ, 0xc0, !PT ;  /* 0x000000ff08097812 */ /* 0x000fe400078ec0ff */
[----:B0-----:R-:W-:Y:S01]  /*2930*/  ISETP.EQ.U32.AND P0, PT, R4, UR5, PT ;  /* 0x0000000504007c0c */ /* 0x001fe2000bf02070 */
[----:B------:R-:W-:-:S12]  /*2940*/  IMAD.U32 R4, RZ, RZ, UR6 ;  /* 0x00000006ff047e24 */ /* 0x000fd8000f8e00ff */
[----:B-1----:R0:W-:Y:S01]  /*2950*/  @P0 REDG.E.ADD.64.STRONG.GPU desc[UR8][R6.64], R4 ;  /* 0x000000040600098e */ /* 0x0021e2000c12e508 */
[----:B------:R-:W-:Y:S01]  /*2960*/  ISETP.GT.AND P0, PT, R9, 0x1, PT ;  /* 0x000000010900780c */ /* 0x000fe20003f04270 */
[----:B------:R-:W-:Y:S01]  /*2970*/  BSSY.RECONVERGENT B3, `(.L_x_27) ;  /* 0x000002a000037945 */ /* 0x000fe20003800200 */
[----:B------:R-:W-:-:S11]  /*2980*/  IMAD.MOV.U32 R8, RZ, RZ, RZ ;  /* 0x000000ffff087224 */ /* 0x000fd600078e00ff */
[----:B0-----:R-:W-:Y:S05]  /*2990*/  @P0 BRA `(.L_x_28) ;  /* 0x0000000000200947 */ /* 0x001fea0003800000 */
[----:B------:R-:W-:-:S13]  /*29a0*/  ISETP.NE.AND P0, PT, R9, RZ, PT ;  /* 0x000000ff0900720c */ /* 0x000fda0003f05270 */
[----:B------:R-:W-:Y:S05]  /*29b0*/  @!P0 BRA `(.L_x_29) ;  /* 0x0000000000108947 */ /* 0x000fea0003800000 */
[----:B------:R-:W-:-:S13]  /*29c0*/  ISETP.NE.AND P0, PT, R9, 0x1, PT ;  /* 0x000000010900780c */ /* 0x000fda0003f05270 */
[----:B------:R-:W-:Y:S05]  /*29d0*/  @P0 BRA `(.L_x_30) ;  /* 0x00000000008c0947 */ /* 0x000fea0003800000 */
[----:B------:R-:W-:Y:S01]  /*29e0*/  IMAD.IADD R8, R2, 0x1, -R26 ;  /* 0x0000000102087824 */ /* 0x000fe200078e0a1a */
[----:B------:R-:W-:Y:S06]  /*29f0*/  BRA `(.L_x_30) ;  /* 0x0000000000847947 */ /* 0x000fec0003800000 */
.L_x_29:
[----:B------:R-:W-:Y:S01]  /*2a00*/  IMAD.IADD R8, R2, 0x1, R26 ;  /* 0x0000000102087824 */ /* 0x000fe200078e021a */
[----:B------:R-:W-:Y:S06]  /*2a10*/  BRA `(.L_x_30) ;  /* 0x00000000007c7947 */ /* 0x000fec0003800000 */
.L_x_28:
[----:B------:R-:W-:-:S13]  /*2a20*/  ISETP.NE.AND P0, PT, R9, 0x2, PT ;  /* 0x000000020900780c */ /* 0x000fda0003f05270 */
[----:B------:R-:W-:Y:S05]  /*2a30*/  @!P0 BRA `(.L_x_31) ;  /* 0x0000000000708947 */ /* 0x000fea0003800000 */
[----:B------:R-:W-:-:S13]  /*2a40*/  ISETP.NE.AND P0, PT, R9, 0x3, PT ;  /* 0x000000030900780c */ /* 0x000fda0003f05270 */
[----:B------:R-:W-:Y:S05]  /*2a50*/  @!P0 BRA `(.L_x_32) ;  /* 0x0000000000148947 */ /* 0x000fea0003800000 */
[----:B------:R-:W-:-:S13]  /*2a60*/  ISETP.NE.AND P0, PT, R9, 0xb, PT ;  /* 0x0000000b0900780c */ /* 0x000fda0003f05270 */
[----:B------:R-:W-:Y:S05]  /*2a70*/  @P0 BRA `(.L_x_30) ;  /* 0x0000000000640947 */ /* 0x000fea0003800000 */
[----:B------:R-:W-:-:S04]  /*2a80*/  ISETP.NE.AND P0, PT, R2, R26, PT ;  /* 0x0000001a0200720c */ /* 0x000fc80003f05270 */
[----:B------:R-:W-:Y:S01]  /*2a90*/  SEL R8, RZ, 0x1, P0 ;  /* 0x00000001ff087807 */ /* 0x000fe20000000000 */
[----:B------:R-:W-:Y:S08]  /*2aa0*/  BRA `(.L_x_30) ;  /* 0x0000000000587947 */ /* 0x000ff00003800000 */
.L_x_32:
[----:B------:R-:W-:-:S13]  /*2ab0*/  ISETP.NE.AND P0, PT, R26, RZ, PT ;  /* 0x000000ff1a00720c */ /* 0x000fda0003f05270 */
[----:B------:R-:W-:Y:S05]  /*2ac0*/  @!P0 BRA `(.L_x_30) ;  /* 0x0000000000508947 */ /* 0x000fea0003800000 */
[----:B------:R-:W0:Y:S01]  /*2ad0*/  I2F.U32.RP R3, R26 ;  /* 0x0000001a00037306 */ /* 0x000e220000209000 */
[----:B------:R-:W-:Y:S01]  /*2ae0*/  IMAD.MOV R7, RZ, RZ, -R26 ;  /* 0x000000ffff077224 */ /* 0x000fe200078e0a1a */
[----:B------:R-:W-:-:S06]  /*2af0*/  ISETP.NE.U32.AND P2, PT, R26, RZ, PT ;  /* 0x000000ff1a00720c */ /* 0x000fcc0003f45070 */
[----:B0-----:R-:W0:Y:S02]  /*2b00*/  MUFU.RCP R3, R3 ;  /* 0x0000000300037308 */ /* 0x001e240000001000 */
[----:B0-----:R-:W-:-:S06]  /*2b10*/  VIADD R4, R3, 0xffffffe ;  /* 0x0ffffffe03047836 */ /* 0x001fcc0000000000 */
[----:B------:R0:W1:Y:S02]  /*2b20*/  F2I.FTZ.U32.TRUNC.NTZ R5, R4 ;  /* 0x0000000400057305 */ /* 0x000064000021f000 */
[----:B0-----:R-:W-:Y:S02]  /*2b30*/  IMAD.MOV.U32 R4, RZ, RZ, RZ ;  /* 0x000000ffff047224 */ /* 0x001fe400078e00ff */
[----:B-1----:R-:W-:-:S04]  /*2b40*/  IMAD R7, R7, R5, RZ ;  /* 0x0000000507077224 */ /* 0x002fc800078e02ff */
[----:B------:R-:W-:-:S06]  /*2b50*/  IMAD.HI.U32 R5, R5, R7, R4 ;  /* 0x0000000705057227 */ /* 0x000fcc00078e0004 */
[----:B------:R-:W-:-:S04]  /*2b60*/  IMAD.HI.U32 R8, R5, R2, RZ ;  /* 0x0000000205087227 */ /* 0x000fc800078e00ff */
[----:B------:R-:W-:-:S04]  /*2b70*/  IMAD.MOV R5, RZ, RZ, -R8 ;  /* 0x000000ffff057224 */ /* 0x000fc800078e0a08 */
[----:B------:R-:W-:-:S05]  /*2b80*/  IMAD R5, R26, R5, R2 ;  /* 0x000000051a057224 */ /* 0x000fca00078e0202 */
[----:B------:R-:W-:-:S13]  /*2b90*/  ISETP.GE.U32.AND P0, PT, R5, R26, PT ;  /* 0x0000001a0500720c */ /* 0x000fda0003f06070 */
[----:B------:R-:W-:Y:S02]  /*2ba0*/  @P0 IMAD.IADD R5, R5, 0x1, -R26 ;  /* 0x0000000105050824 */ /* 0x000fe400078e0a1a */
[----:B------:R-:W-:-:S03]  /*2bb0*/  @P0 VIADD R8, R8, 0x1 ;  /* 0x0000000108080836 */ /* 0x000fc60000000000 */
[----:B------:R-:W-:-:S13]  /*2bc0*/  ISETP.GE.U32.AND P1, PT, R5, R26, PT ;  /* 0x0000001a0500720c */ /* 0x000fda0003f26070 */
[----:B------:R-:W-:Y:S01]  /*2bd0*/  @P1 VIADD R8, R8, 0x1 ;  /* 0x0000000108081836 */ /* 0x000fe20000000000 */
[----:B------:R-:W-:Y:S01]  /*2be0*/  @!P2 LOP3.LUT R8, RZ, R26, RZ, 0x33, !PT ;  /* 0x0000001aff08a212 */ /* 0x000fe200078e33ff */
[----:B------:R-:W-:Y:S06]  /*2bf0*/  BRA `(.L_x_30) ;  /* 0x0000000000047947 */ /* 0x000fec0003800000 */
.L_x_31:
[----:B------:R-:W-:-:S07]  /*2c00*/  IMAD R8, R2, R26, RZ ;  /* 0x0000001a02087224 */ /* 0x000fce00078e02ff */
.L_x_30:
[----:B------:R-:W-:Y:S05]  /*2c10*/  BSYNC.RECONVERGENT B3 ;  /* 0x0000000000037941 */ /* 0x000fea0003800200 */
.L_x_27:
[----:B------:R-:W-:Y:S02]  /*2c20*/  IMAD.MOV.U32 R26, RZ, RZ, R8 ;  /* 0x000000ffff1a7224 */ /* 0x000fe400078e0008 */
[----:B------:R-:W-:Y:S01]  /*2c30*/  IMAD.MOV.U32 R23, RZ, RZ, 0x1e000000 ;  /* 0x1e000000ff177424 */ /* 0x000fe200078e00ff */
[----:B------:R-:W-:Y:S06]  /*2c40*/  BRA `(.L_x_24) ;  /* 0x0000000800487947 */ /* 0x000fec0003800000 */
.L_x_26:
        /* <DEDUP_REMOVED lines=11> */
[----:B------:R-:W2:Y:S01]  /*2d00*/  S2R R10, SR_LTMASK ;  /* 0x00000000000a7919 */ /* 0x000ea20000003900 */
[----:B------:R-:W3:Y:S01]  /*2d10*/  LDCU.64 UR6, c[0x0][0x380] ;  /* 0x00007000ff0677ac */ /* 0x000ee20008000a00 */
[----:B0-----:R-:W-:-:S13]  /*2d20*/  ISETP.EQ.U32.AND P0, PT, R11, R4, PT ;  /* 0x000000040b00720c */ /* 0x001fda0003f02070 */
[----:B-1----:R0:W4:Y:S01]  /*2d30*/  @P0 ATOMG.E.ADD.64.STRONG.GPU PT, R6, desc[UR8][R8.64], R6 ;  /* 0x80000006080609a8 */ /* 0x00212200081ef508 */
[----:B------:R-:W-:Y:S01]  /*2d40*/  UMOV UR4, URZ ;  /* 0x000000ff00047c82 */ /* 0x000fe20008000000 */
[----:B--2---:R-:W-:-:S04]  /*2d50*/  LOP3.LUT R10, R10, UR5, RZ, 0xc0, !PT ;  /* 0x000000050a0a7c12 */ /* 0x004fc8000f8ec0ff */
[----:B------:R-:W1:Y:S01]  /*2d60*/  POPC R13, R10 ;  /* 0x0000000a000d7309 */ /* 0x000e620000000000 */
[----:B0-----:R-:W-:Y:S01]  /*2d70*/  IMAD.MOV.U32 R9, RZ, RZ, 0x1e000000 ;  /* 0x1e000000ff097424 */ /* 0x001fe200078e00ff */
[----:B----4-:R-:W-:Y:S04]  /*2d80*/  SHFL.IDX PT, R4, R6, R11, 0x1f ;  /* 0x00001f0b06047589 */ /* 0x010fe800000e0000 */
[----:B------:R-:W1:Y:S02]  /*2d90*/  SHFL.IDX PT, R5, R7, R11, 0x1f ;  /* 0x00001f0b07057589 */ /* 0x000e6400000e0000 */
[----:B-1----:R-:W-:-:S04]  /*2da0*/  IMAD.WIDE.U32 R4, R13, 0x2, R4 ;  /* 0x000000020d047825 */ /* 0x002fc800078e0004 */
[----:B------:R-:W-:Y:S02]  /*2db0*/  VIADD R5, R5, UR4 ;  /* 0x0000000405057c36 */ /* 0x000fe40008000000 */
[C---:B------:R-:W-:Y:S02]  /*2dc0*/  IMAD.SHL.U32 R12, R4.reuse, 0x8, RZ ;  /* 0x00000008040c7824 */ /* 0x040fe400078e00ff */
[----:B------:R-:W-:Y:S01]  /*2dd0*/  IMAD.MOV.U32 R13, RZ, RZ, R23 ;  /* 0x000000ffff0d7224 */ /* 0x000fe200078e0017 */
[----:B------:R-:W-:Y:S02]  /*2de0*/  SHF.L.U64.HI R8, R4, 0x3, R5 ;  /* 0x0000000304087819 */ /* 0x000fe40000010205 */
[C---:B------:R-:W-:Y:S02]  /*2df0*/  IADD3 R5, P0, PT, R12.reuse, 0x8, RZ ;  /* 0x000000080c057810 */ /* 0x040fe40007f1e0ff */
[----:B------:R-:W-:Y:S01]  /*2e00*/  LOP3.LUT R6, R12, 0xfffffff8, RZ, 0xc0, !PT ;  /* 0xfffffff80c067812 */ /* 0x000fe200078ec0ff */
[----:B------:R-:W-:Y:S01]  /*2e10*/  IMAD.MOV.U32 R12, RZ, RZ, R26 ;  /* 0x000000ffff0c7224 */ /* 0x000fe200078e001a */
[----:B------:R-:W-:Y:S01]  /*2e20*/  LOP3.LUT R11, R5, 0xfffffff8, RZ, 0xc0, !PT ;  /* 0xfffffff8050b7812 */ /* 0x000fe200078ec0ff */
[----:B------:R-:W-:Y:S01]  /*2e30*/  IMAD.X R7, RZ, RZ, R8, P0 ;  /* 0x000000ffff077224 */ /* 0x000fe200000e0608 */
[----:B---3--:R-:W-:Y:S01]  /*2e40*/  IADD3 R6, P0, PT, R6, UR6, RZ ;  /* 0x0000000606067c10 */ /* 0x008fe2000ff1e0ff */
[----:B------:R-:W-:Y:S01]  /*2e50*/  IMAD.MOV.U32 R26, RZ, RZ, R4 ;  /* 0x000000ffff1a7224 */ /* 0x000fe200078e0004 */
[----:B------:R-:W-:-:S02]  /*2e60*/  LOP3.LUT R8, R8, 0x7, RZ, 0xc0, !PT ;  /* 0x0000000708087812 */ /* 0x000fc400078ec0ff */
[----:B------:R-:W-:Y:S02]  /*2e70*/  LOP3.LUT R5, R7, 0x7, RZ, 0xc0, !PT ;  /* 0x0000000707057812 */ /* 0x000fe400078ec0ff */
[----:B------:R-:W-:Y:S02]  /*2e80*/  IADD3 R10, P1, PT, R11, UR6, RZ ;  /* 0x000000060b0a7c10 */ /* 0x000fe4000ff3e0ff */
[----:B------:R-:W-:Y:S01]  /*2e90*/  IADD3.X R7, PT, PT, R8, UR7, RZ, P0, !PT ;  /* 0x0000000708077c10 */ /* 0x000fe200087fe4ff */
[----:B------:R-:W-:Y:S01]  /*2ea0*/  IMAD.MOV.U32 R8, RZ, RZ, R2 ;  /* 0x000000ffff087224 */ /* 0x000fe200078e0002 */
[----:B------:R-:W-:Y:S02]  /*2eb0*/  IADD3.X R11, PT, PT, R5, UR7, RZ, P1, !PT ;  /* 0x00000007050b7c10 */ /* 0x000fe40008ffe4ff */
[----:B------:R-:W-:Y:S02]  /*2ec0*/  LOP3.LUT R2, R3, 0xff, RZ, 0xc0, !PT ;  /* 0x000000ff03027812 */ /* 0x000fe400078ec0ff */
[----:B------:R1:W-:Y:S02]  /*2ed0*/  STG.E.64 desc[UR8][R6.64], R8 ;  /* 0x0000000806007986 */ /* 0x0003e4000c101b08 */
[----:B------:R-:W-:-:S02]  /*2ee0*/  LOP3.LUT R23, R2, 0x21000000, RZ, 0xfc, !PT ;  /* 0x2100000002177812 */ /* 0x000fc400078efcff */
[----:B------:R1:W-:Y:S01]  /*2ef0*/  STG.E.64 desc[UR8][R10.64], R12 ;  /* 0x0000000c0a007986 */ /* 0x0003e2000c101b08 */
[----:B------:R-:W-:Y:S05]  /*2f00*/  BRA `(.L_x_24) ;  /* 0x0000000400987947 */ /* 0x000fea0003800000 */
.L_x_25:
        /* <DEDUP_REMOVED lines=18> */
[----:B0-----:R-:W-:Y:S02]  /*3030*/  ISETP.EQ.U32.AND P0, PT, R4, R5, PT ;  /* 0x000000050400720c */ /* 0x001fe40003f02070 */
[C---:B------:R-:W-:Y:S01]  /*3040*/  SHF.L.U64.HI R5, R26.reuse, 0x3, R23 ;  /* 0x000000031a057819 */ /* 0x040fe20000010217 */
[----:B------:R-:W-:-:S03]  /*3050*/  IMAD.SHL.U32 R26, R26, 0x8, RZ ;  /* 0x000000081a1a7824 */ /* 0x000fc600078e00ff */
[----:B------:R-:W-:Y:S02]  /*3060*/  LOP3.LUT R7, R5, 0x7, RZ, 0xc0, !PT ;  /* 0x0000000705077812 */ /* 0x000fe400078ec0ff */
[C---:B------:R-:W-:Y:S02]  /*3070*/  LOP3.LUT R24, R26.reuse, 0xfffffff8, RZ, 0xc0, !PT ;  /* 0xfffffff81a187812 */ /* 0x040fe400078ec0ff */
[----:B------:R-:W-:-:S03]  /*3080*/  IADD3 R26, P1, PT, R26, 0x8, RZ ;  /* 0x000000081a1a7810 */ /* 0x000fc60007f3e0ff */
[----:B--2---:R-:W-:Y:S01]  /*3090*/  @P0 REDG.E.ADD.64.STRONG.GPU desc[UR8][R14.64], R16 ;  /* 0x000000100e00098e */ /* 0x004fe2000c12e508 */
[----:B------:R-:W-:Y:S01]  /*30a0*/  LOP3.LUT R26, R26, 0xfffffff8, RZ, 0xc0, !PT ;  /* 0xfffffff81a1a7812 */ /* 0x000fe200078ec0ff */
[----:B------:R-:W-:Y:S01]  /*30b0*/  IMAD.X R5, RZ, RZ, R5, P1 ;  /* 0x000000ffff057224 */ /* 0x000fe200008e0605 */
[----:B-1----:R-:W-:Y:S02]  /*30c0*/  IADD3 R24, P1, PT, R24, UR14, RZ ;  /* 0x0000000e18187c10 */ /* 0x002fe4000ff3e0ff */
[----:B------:R-:W-:Y:S02]  /*30d0*/  IADD3 R6, P2, PT, R26, UR14, RZ ;  /* 0x0000000e1a067c10 */ /* 0x000fe4000ff5e0ff */
[----:B------:R-:W-:Y:S02]  /*30e0*/  LOP3.LUT R5, R5, 0x7, RZ, 0xc0, !PT ;  /* 0x0000000705057812 */ /* 0x000fe400078ec0ff */
[----:B------:R-:W-:Y:S02]  /*30f0*/  IADD3.X R25, PT, PT, R7, UR15, RZ, P1, !PT ;  /* 0x0000000f07197c10 */ /* 0x000fe40008ffe4ff */
[----:B------:R-:W-:-:S04]  /*3100*/  IADD3.X R7, PT, PT, R5, UR15, RZ, P2, !PT ;  /* 0x0000000f05077c10 */ /* 0x000fc800097fe4ff */
[----:B------:R-:W2:Y:S04]  /*3110*/  LDG.E.64 R24, desc[UR8][R24.64] ;  /* 0x0000000818187981 */ /* 0x000ea8000c1e1b00 */
[----:B------:R-:W4:Y:S04]  /*3120*/  LDG.E.64 R6, desc[UR8][R6.64] ;  /* 0x0000000806067981 */ /* 0x000f28000c1e1b00 */
[----:B---3--:R-:W3:Y:S01]  /*3130*/  @P0 ATOMG.E.ADD.64.STRONG.GPU PT, R18, desc[UR8][R10.64], R8 ;  /* 0x800000080a1209a8 */ /* 0x008ee200081ef508 */
[----:B------:R-:W0:Y:S01]  /*3140*/  S2R R5, SR_LTMASK ;  /* 0x0000000000057919 */ /* 0x000e220000003900 */
[----:B------:R-:W-:Y:S01]  /*3150*/  UMOV UR4, URZ ;  /* 0x000000ff00047c82 */ /* 0x000fe20008000000 */
[----:B0-----:R-:W-:-:S06]  /*3160*/  LOP3.LUT R5, R5, UR5, RZ, 0xc0, !PT ;  /* 0x0000000505057c12 */ /* 0x001fcc000f8ec0ff */
[----:B------:R-:W0:Y:S01]  /*3170*/  POPC R5, R5 ;  /* 0x0000000500057309 */ /* 0x000e220000000000 */
[----:B---3--:R-:W-:Y:S04]  /*3180*/  SHFL.IDX PT, R12, R18, R4, 0x1f ;  /* 0x00001f04120c7589 */ /* 0x008fe800000e0000 */
        /* <DEDUP_REMOVED lines=10> */
[----:B------:R-:W-:-:S02]  /*3230*/  IADD3 R18, P1, PT, R14, UR14, RZ ;  /* 0x0000000e0e127c10 */ /* 0x000fc4000ff3e0ff */
[----:B------:R-:W-:Y:S02]  /*3240*/  LOP3.LUT R13, R13, 0x7, RZ, 0xc0, !PT ;  /* 0x000000070d0d7812 */ /* 0x000fe400078ec0ff */
[----:B------:R-:W-:Y:S01]  /*3250*/  IADD3 R20, P2, PT, R20, UR14, RZ ;  /* 0x0000000e14147c10 */ /* 0x000fe2000ff5e0ff */
[----:B------:R-:W-:Y:S01]  /*3260*/  IMAD.MOV.U32 R14, RZ, RZ, R2 ;  /* 0x000000ffff0e7224 */ /* 0x000fe200078e0002 */
[----:B------:R-:W-:Y:S01]  /*3270*/  IADD3.X R19, PT, PT, R15, UR15, RZ, P1, !PT ;  /* 0x0000000f0f137c10 */ /* 0x000fe20008ffe4ff */
[----:B------:R-:W-:Y:S01]  /*3280*/  IMAD.MOV.U32 R15, RZ, RZ, 0x1e000000 ;  /* 0x1e000000ff0f7424 */ /* 0x000fe200078e00ff */
[----:B------:R-:W-:-:S04]  /*3290*/  IADD3.X R21, PT, PT, R13, UR15, RZ, P2, !PT ;  /* 0x0000000f0d157c10 */ /* 0x000fc800097fe4ff */
[----:B------:R-:W-:Y:S04]  /*32a0*/  STG.E.64 desc[UR8][R18.64], R14 ;  /* 0x0000000e12007986 */ /* 0x000fe8000c101b08 */
[----:B--2---:R-:W-:Y:S04]  /*32b0*/  STG.E.64 desc[UR8][R20.64], R24 ;  /* 0x0000001814007986 */ /* 0x004fe8000c101b08 */
[----:B------:R-:W2:Y:S04]  /*32c0*/  @P0 ATOMG.E.ADD.64.STRONG.GPU PT, R26, desc[UR8][R10.64], R8 ;  /* 0x800000080a1a09a8 */ /* 0x000ea800081ef508 */
        /* <DEDUP_REMOVED lines=13> */
[----:B------:R-:W-:Y:S02]  /*33a0*/  IADD3 R20, P2, PT, R20, UR14, RZ ;  /* 0x0000000e14147c10 */ /* 0x000fe4000ff5e0ff */
[----:B------:R-:W-:Y:S02]  /*33b0*/  IADD3.X R19, PT, PT, R19, UR15, RZ, P1, !PT ;  /* 0x0000000f13137c10 */ /* 0x000fe40008ffe4ff */
[----:B------:R-:W-:-:S03]  /*33c0*/  IADD3.X R21, PT, PT, R2, UR15, RZ, P2, !PT ;  /* 0x0000000f02157c10 */ /* 0x000fc600097fe4ff */
[----:B------:R-:W-:Y:S04]  /*33d0*/  STG.E.64 desc[UR8][R18.64], R14 ;  /* 0x0000000e12007986 */ /* 0x000fe8000c101b08 */
[----:B----4-:R-:W-:Y:S04]  /*33e0*/  STG.E.64 desc[UR8][R20.64], R6 ;  /* 0x0000000614007986 */ /* 0x010fe8000c101b08 */
[----:B------:R-:W2:Y:S01]  /*33f0*/  @P0 ATOMG.E.ADD.64.STRONG.GPU PT, R8, desc[UR8][R10.64], R8 ;  /* 0x800000080a0809a8 */ /* 0x000ea200081ef508 */
[----:B------:R-:W-:-:S04]  /*3400*/  LOP3.LUT R13, R3, 0xff, RZ, 0xc0, !PT ;  /* 0x000000ff030d7812 */ /* 0x000fc800078ec0ff */
[----:B------:R-:W-:-:S05]  /*3410*/  LOP3.LUT R13, R13, 0x21000000, RZ, 0xfc, !PT ;  /* 0x210000000d0d7812 */ /* 0x000fca00078efcff */
[----:B------:R-:W-:Y:S01]  /*3420*/  IMAD.MOV.U32 R17, RZ, RZ, R13 ;  /* 0x000000ffff117224 */ /* 0x000fe200078e000d */
[----:B------:R-:W-:-:S04]  /*3430*/  LOP3.LUT R23, R23, 0xffffff, RZ, 0xc0, !PT ;  /* 0x00ffffff17177812 */ /* 0x000fc800078ec0ff */
[----:B------:R-:W-:Y:S01]  /*3440*/  LOP3.LUT R23, R23, 0x5000000, RZ, 0xfc, !PT ;  /* 0x0500000017177812 */ /* 0x000fe200078efcff */
        /* <DEDUP_REMOVED lines=16> */
[----:B------:R0:W-:Y:S04]  /*3550*/  STG.E.64 desc[UR8][R2.64], R12 ;  /* 0x0000000c02007986 */ /* 0x0001e8000c101b08 */
[----:B------:R0:W-:Y:S02]  /*3560*/  STG.E.64 desc[UR8][R4.64], R16 ;  /* 0x0000001004007986 */ /* 0x0001e4000c101b08 */
.L_x_24:
[----:B------:R-:W-:Y:S05]  /*3570*/  BSYNC.RECONVERGENT B2 ;  /* 0x0000000000027941 */ /* 0x000fea0003800200 */
.L_x_23:
[----:B------:R-:W-:Y:S05]  /*3580*/  BRA `(.L_x_12) ;  /* 0x00000008007c7947 */ /* 0x000fea0003800000 */
.L_x_22:
        /* <DEDUP_REMOVED lines=41> */
[----:B------:R-:W-:Y:S01]  /*3820*/  IADD3 R8, P0, PT, R11, R4, RZ ;  /* 0x000000040b087210 */ /* 0x000fe20007f1e0ff */
[----:B------:R-:W-:Y:S01]  /*3830*/  IMAD.MOV.U32 R11, RZ, RZ, R23 ;  /* 0x000000ffff0b7224 */ /* 0x000fe200078e0017 */
[----:B------:R-:W-:-:S02]  /*3840*/  LOP3.LUT R10, R10, 0x7, RZ, 0xc0, !PT ;  /* 0x000000070a0a7812 */ /* 0x000fc400078ec0ff */
[----:B------:R-:W-:Y:S02]  /*3850*/  IADD3 R4, P1, PT, R7, R4, RZ ;  /* 0x0000000407047210 */ /* 0x000fe40007f3e0ff */
[----:B------:R-:W-:Y:S01]  /*3860*/  LOP3.LUT R2, R9, 0x7, RZ, 0xc0, !PT ;  /* 0x0000000709027812 */ /* 0x000fe200078ec0ff */
[--C-:B------:R-:W-:Y:S02]  /*3870*/  IMAD.X R9, R10, 0x1, R5.reuse, P0 ;  /* 0x000000010a097824 */ /* 0x100fe400000e0605 */
[----:B------:R-:W-:Y:S02]  /*3880*/  IMAD.MOV.U32 R10, RZ, RZ, R26 ;  /* 0x000000ffff0a7224 */ /* 0x000fe400078e001a */
[----:B------:R-:W-:Y:S01]  /*3890*/  IMAD.X R5, R2, 0x1, R5, P1 ;  /* 0x0000000102057824 */ /* 0x000fe200008e0605 */
[----:B------:R-:W-:Y:S01]  /*38a0*/  LOP3.LUT R2, R3, 0xff, RZ, 0xc0, !PT ;  /* 0x000000ff03027812 */ /* 0x000fe200078ec0ff */
[----:B------:R-:W-:Y:S01]  /*38b0*/  IMAD.MOV.U32 R26, RZ, RZ, R6 ;  /* 0x000000ffff1a7224 */ /* 0x000fe200078e0006 */
[----:B------:R0:W-:Y:S02]  /*38c0*/  STG.E.64 desc[UR8][R8.64], R10 ;  /* 0x0000000a08007986 */ /* 0x0001e4000c101b08 */
[----:B------:R-:W-:-:S02]  /*38d0*/  LOP3.LUT R23, R2, 0x21000000, RZ, 0xfc, !PT ;  /* 0x2100000002177812 */ /* 0x000fc400078efcff */
[----:B-----5:R0:W-:Y:S01]  /*38e0*/  STG.E.64 desc[UR8][R4.64], R12 ;  /* 0x0000000c04007986 */ /* 0x0201e2000c101b08 */
[----:B------:R-:W-:Y:S05]  /*38f0*/  BRA `(.L_x_12) ;  /* 0x0000000400a07947 */ /* 0x000fea0003800000 */
.L_x_34:
[----:B------:R-:W-:Y:S01]  /*3900*/  LOP3.LUT R2, R3, 0xff, RZ, 0xc0, !PT ;  /* 0x000000ff03027812 */ /* 0x000fe200078ec0ff */
[----:B------:R-:W-:-:S03]  /*3910*/  IMAD.MOV.U32 R0, RZ, RZ, R6 ;  /* 0x000000ffff007224 */ /* 0x000fc600078e0006 */
[----:B------:R-:W-:-:S05]  /*3920*/  LOP3.LUT R27, R2, 0x43000000, RZ, 0xfc, !PT ;  /* 0x43000000021b7812 */ /* 0x000fca00078efcff */
[----:B------:R3:W-:Y:S01]  /*3930*/  STL.64 [R7], R26 ;  /* 0x0000001a07007387 */ /* 0x0007e20000100a00 */
[----:B------:R-:W-:Y:S05]  /*3940*/  BRA `(.L_x_5) ;  /* 0x00000004009c7947 */ /* 0x000fea0003800000 */
.L_x_33:
[----:B------:R-:W0:Y:S01]  /*3950*/  S2R R7, SR_LANEID ;  /* 0x0000000000077919 */ /* 0x000e220000000000 */
[----:B------:R-:W-:Y:S01]  /*3960*/  VOTEU.ANY UR5, UPT, PT ;  /* 0x0000000000057886 */ /* 0x000fe200038e0100 */
[----:B------:R-:W1:Y:S01]  /*3970*/  LDC.64 R16, c[0x0][0x390] ;  /* 0x0000e400ff107b82 */ /* 0x000e620000000a00 */
[----:B------:R-:W0:Y:S01]  /*3980*/  FLO.U32 R2, UR5 ;  /* 0x0000000500027d00 */ /* 0x000e2200080e0000 */
[----:B------:R-:W-:Y:S01]  /*3990*/  SHF.L.U64.HI R6, R26, 0x3, R23 ;  /* 0x000000031a067819 */ /* 0x000fe20000010217 */
[----:B------:R-:W-:Y:S01]  /*39a0*/  UPOPC UR6, UR5 ;  /* 0x00000005000672bf */ /* 0x000fe20008000000 */
[----:B------:R-:W-:Y:S02]  /*39b0*/  UMOV UR4, URZ ;  /* 0x000000ff00047c82 */ /* 0x000fe40008000000 */
[----:B------:R-:W-:Y:S01]  /*39c0*/  LOP3.LUT R14, R6, 0x7, RZ, 0xc0, !PT ;  /* 0x00000007060e7812 */ /* 0x000fe200078ec0ff */
[----:B------:R-:W-:Y:S01]  /*39d0*/  UIMAD.WIDE.U32 UR12, UR6, 0x1, URZ ;  /* 0x00000001060c78a5 */ /* 0x000fe2000f8e00ff */
[----:B------:R-:W2:Y:S01]  /*39e0*/  LDC.64 R10, c[0x0][0x388] ;  /* 0x0000e200ff0a7b82 */ /* 0x000ea20000000a00 */
[----:B------:R-:W-:-:S02]  /*39f0*/  UIMAD.WIDE.U32 UR6, UR6, 0x2, URZ ;  /* 0x00000002060678a5 */ /* 0x000fc4000f8e00ff */
[----:B------:R-:W-:Y:S02]  /*3a00*/  UIADD3 UR10, UPT, UPT, UR13, UR4, URZ ;  /* 0x000000040d0a7290 */ /* 0x000fe4000fffe0ff */
[----:B------:R-:W-:Y:S01]  /*3a10*/  UIADD3 UR4, UPT, UPT, UR4, UR7, URZ ;  /* 0x0000000704047290 */ /* 0x000fe2000fffe0ff */
[----:B------:R-:W-:Y:S02]  /*3a20*/  IMAD.U32 R19, RZ, RZ, UR13 ;  /* 0x0000000dff137e24 */ /* 0x000fe4000f8e00ff */
[----:B------:R-:W-:Y:S02]  /*3a30*/  IMAD.U32 R18, RZ, RZ, UR12 ;  /* 0x0000000cff127e24 */ /* 0x000fe4000f8e00ff */
[----:B------:R-:W-:Y:S02]  /*3a40*/  IMAD.U32 R19, RZ, RZ, UR10 ;  /* 0x0000000aff137e24 */ /* 0x000fe4000f8e00ff */
[----:B------:R-:W-:Y:S02]  /*3a50*/  IMAD.U32 R9, RZ, RZ, UR7 ;  /* 0x00000007ff097e24 */ /* 0x000fe4000f8e00ff */
[----:B------:R-:W-:-:S02]  /*3a60*/  IMAD.U32 R8, RZ, RZ, UR6 ;  /* 0x00000006ff087e24 */ /* 0x000fc4000f8e00ff */
[----:B------:R-:W-:Y:S01]  /*3a70*/  IMAD.U32 R9, RZ, RZ, UR4 ;  /* 0x00000004ff097e24 */ /* 0x000fe2000f8e00ff */
[----:B0-----:R-:W-:Y:S01]  /*3a80*/  ISETP.EQ.U32.AND P0, PT, R2, R7, PT ;  /* 0x000000070200720c */ /* 0x001fe20003f02070 */
[----:B------:R-:W-:-:S05]  /*3a90*/  IMAD.SHL.U32 R7, R26, 0x8, RZ ;  /* 0x000000081a077824 */ /* 0x000fca00078e00ff */
[C---:B------:R-:W-:Y:S02]  /*3aa0*/  LOP3.LUT R27, R7.reuse, 0xfffffff8, RZ, 0xc0, !PT ;  /* 0xfffffff8071b7812 */ /* 0x040fe400078ec0ff */
[----:B------:R-:W-:-:S04]  /*3ab0*/  IADD3 R7, P1, PT, R7, 0x8, RZ ;  /* 0x0000000807077810 */ /* 0x000fc80007f3e0ff */
[----:B------:R-:W-:Y:S01]  /*3ac0*/  LOP3.LUT R7, R7, 0xfffffff8, RZ, 0xc0, !PT ;  /* 0xfffffff807077812 */ /* 0x000fe200078ec0ff */
[----:B------:R-:W-:Y:S01]  /*3ad0*/  IMAD.X R20, RZ, RZ, R6, P1 ;  /* 0x000000ffff147224 */ /* 0x000fe200008e0606 */
[-C--:B------:R-:W-:Y:S01]  /*3ae0*/  IADD3 R26, P1, PT, R27, R4.reuse, RZ ;  /* 0x000000041b1a7210 */ /* 0x080fe20007f3e0ff */
[----:B-1----:R-:W-:Y:S01]  /*3af0*/  @P0 REDG.E.ADD.64.STRONG.GPU desc[UR8][R16.64], R18 ;  /* 0x000000121000098e */ /* 0x002fe2000c12e508 */
[----:B------:R-:W-:Y:S02]  /*3b00*/  IADD3 R6, P2, PT, R7, R4, RZ ;  /* 0x0000000407067210 */ /* 0x000fe40007f5e0ff */
[----:B------:R-:W-:Y:S01]  /*3b10*/  LOP3.LUT R20, R20, 0x7, RZ, 0xc0, !PT ;  /* 0x0000000714147812 */ /* 0x000fe200078ec0ff */
[----:B------:R-:W-:-:S04]  /*3b20*/  IMAD.X R27, R14, 0x1, R5, P1 ;  /* 0x000000010e1b7824 */ /* 0x000fc800008e0605 */
[----:B------:R-:W-:Y:S02]  /*3b30*/  IMAD.X R7, R20, 0x1, R5, P2 ;  /* 0x0000000114077824 */ /* 0x000fe400010e0605 */
[----:B------:R-:W3:Y:S04]  /*3b40*/  LDG.E.64 R26, desc[UR8][R26.64] ;  /* 0x000000081a1a7981 */ /* 0x000ee8000c1e1b00 */
[----:B------:R-:W4:Y:S04]  /*3b50*/  LDG.E.64 R6, desc[UR8][R6.64] ;  /* 0x0000000806067981 */ /* 0x000f28000c1e1b00 */
[----:B--2---:R-:W2:Y:S01]  /*3b60*/  @P0 ATOMG.E.ADD.64.STRONG.GPU PT, R28, desc[UR8][R10.64], R8 ;  /* 0x800000080a1c09a8 */ /* 0x004ea200081ef508 */
[----:B------:R-:W0:Y:S01]  /*3b70*/  S2R R24, SR_LTMASK ;  /* 0x0000000000187919 */ /* 0x000e220000003900 */
[----:B------:R-:W-:Y:S01]  /*3b80*/  UMOV UR4, URZ ;  /* 0x000000ff00047c82 */ /* 0x000fe20008000000 */
[----:B0-----:R-:W-:-:S06]  /*3b90*/  LOP3.LUT R24, R24, UR5, RZ, 0xc0, !PT ;  /* 0x0000000518187c12 */ /* 0x001fcc000f8ec0ff */
[----:B------:R-:W0:Y:S01]  /*3ba0*/  POPC R24, R24 ;  /* 0x0000001800187309 */ /* 0x000e220000000000 */
        /* <DEDUP_REMOVED lines=16> */
[----:B---3--:R-:W-:Y:S04]  /*3cb0*/  STG.E.64 desc[UR8][R18.64], R26 ;  /* 0x0000001a12007986 */ /* 0x008fe8000c101b08 */
[----:B-----5:R-:W-:Y:S04]  /*3cc0*/  STG.E.64 desc[UR8][R20.64], R12 ;  /* 0x0000000c14007986 */ /* 0x020fe8000c101b08 */
[----:B------:R-:W2:Y:S04]  /*3cd0*/  @P0 ATOMG.E.ADD.64.STRONG.GPU PT, R28, desc[UR8][R10.64], R8 ;  /* 0x800000080a1c09a8 */ /* 0x000ea800081ef508 */
        /* <DEDUP_REMOVED lines=19> */
[----:B------:R-:W-:-:S04]  /*3e10*/  LOP3.LUT R23, R23, 0xffffff, RZ, 0xc0, !PT ;  /* 0x00ffffff17177812 */ /* 0x000fc800078ec0ff */
[----:B------:R-:W-:Y:S01]  /*3e20*/  LOP3.LUT R23, R23, 0x5000000, RZ, 0xfc, !PT ;  /* 0x0500000017177812 */ /* 0x000fe200078efcff */
        /* <DEDUP_REMOVED lines=10> */
[----:B------:R-:W-:Y:S02]  /*3ed0*/  LOP3.LUT R17, R17, 0xfffffff8, RZ, 0xc0, !PT ;  /* 0xfffffff811117812 */ /* 0x000fe400078ec0ff */
[----:B------:R-:W-:-:S02]  /*3ee0*/  LOP3.LUT R8, R24, 0x7, RZ, 0xc0, !PT ;  /* 0x0000000718087812 */ /* 0x000fc400078ec0ff */
[-C--:B------:R-:W-:Y:S02]  /*3ef0*/  IADD3 R6, P0, PT, R17, R4.reuse, RZ ;  /* 0x0000000411067210 */ /* 0x080fe40007f1e0ff */
[----:B------:R-:W-:Y:S02]  /*3f00*/  IADD3 R4, P1, PT, R7, R4, RZ ;  /* 0x0000000407047210 */ /* 0x000fe40007f3e0ff */
[----:B------:R-:W-:Y:S02]  /*3f10*/  LOP3.LUT R15, R15, 0x21000000, RZ, 0xfc, !PT ;  /* 0x210000000f0f7812 */ /* 0x000fe400078efcff */
[----:B------:R-:W-:Y:S01]  /*3f20*/  LOP3.LUT R2, R3, 0x7, RZ, 0xc0, !PT ;  /* 0x0000000703027812 */ /* 0x000fe200078ec0ff */
[----:B------:R-:W-:Y:S02]  /*3f30*/  IMAD.X R7, R8, 0x1, R5, P0 ;  /* 0x0000000108077824 */ /* 0x000fe400000e0605 */
[----:B------:R-:W-:Y:S02]  /*3f40*/  IMAD.MOV.U32 R17, RZ, RZ, R15 ;  /* 0x000000ffff117224 */ /* 0x000fe400078e000f */
[----:B------:R-:W-:Y:S01]  /*3f50*/  IMAD.X R5, R2, 0x1, R5, P1 ;  /* 0x0000000102057824 */ /* 0x000fe200008e0605 */
[----:B------:R0:W-:Y:S04]  /*3f60*/  STG.E.64 desc[UR8][R6.64], R14 ;  /* 0x0000000e06007986 */ /* 0x0001e8000c101b08 */
[----:B------:R0:W-:Y:S02]  /*3f70*/  STG.E.64 desc[UR8][R4.64], R16 ;  /* 0x0000001004007986 */ /* 0x0001e4000c101b08 */
.L_x_12:
[----:B------:R-:W-:-:S13]  /*3f80*/  ISETP.NE.AND P0, PT, R0, RZ, PT ;  /* 0x000000ff0000720c */ /* 0x000fda0003f05270 */
[----:B------:R-:W-:Y:S05]  /*3f90*/  @!P0 BREAK B0 ;  /* 0x0000000000008942 */ /* 0x000fea0003800000 */
[----:B------:R-:W-:Y:S05]  /*3fa0*/  @P0 BRA `(.L_x_35) ;  /* 0xffffffc800300947 */ /* 0x000fea000383ffff */
[----:B------:R-:W-:Y:S05]  /*3fb0*/  BRA `(.L_x_9) ;  /* 0x0000000000087947 */ /* 0x000fea0003800000 */
.L_x_5:
[----:B------:R-:W-:Y:S05]  /*3fc0*/  BSYNC B0 ;  /* 0x0000000000007941 */ /* 0x000fea0003800000 */
.L_x_1:
[----:B------:R-:W-:Y:S05]  /*3fd0*/  BRA `(.L_x_36) ;  /* 0xffffffc000f87947 */ /* 0x000fea000383ffff */
.L_x_9:
[----:B------:R-:W-:Y:S05]  /*3fe0*/  BSYNC B1 ;  /* 0x0000000000017941 */ /* 0x000fea0003800000 */
.L_x_0:
[----:B01234-:R-:W0:Y:S01]  /*3ff0*/  LDC.64 R2, c[0x0][0x3a8] ;  /* 0x0000ea00ff027b82 */ /* 0x01fe220000000a00 */
[----:B------:R-:W-:Y:S02]  /*4000*/  IMAD.MOV.U32 R27, RZ, RZ, R23 ;  /* 0x000000ffff1b7224 */ /* 0x000fe400078e0017 */
[----:B0-----:R-:W-:-:S05]  /*4010*/  IMAD.WIDE.U32 R2, R22, 0x8, R2 ;  /* 0x0000000816027825 */ /* 0x001fca00078e0002 */
[----:B------:R-:W-:Y:S01]  /*4020*/  STG.E.64 desc[UR8][R2.64], R26 ;  /* 0x0000001a02007986 */ /* 0x000fe2000c101b08 */
[----:B------:R-:W-:Y:S05]  /*4030*/  EXIT ;  /* 0x000000000000794d */ /* 0x000fea0003800000 */
.L_x_37:
[----:B------:R-:W-:-:S00]  /*4040*/  BRA `(.L_x_37) ;  /* 0xfffffffc00fc7947 */ /* 0x000fc0000383ffff */
[----:B------:R-:W-:-:S00]  /*4050*/  NOP ;  /* 0x0000000000007918 */ /* 0x000fc00000000000 */
        /* <DEDUP_REMOVED lines=10> */
.L_x_39:


//--------------------- .text._Z19build_leaves_kernel8GPUStatePmjj --------------------------
	.section	.text._Z19build_leaves_kernel8GPUStatePmjj,"ax",@progbits
	.align	128
        .global         _Z19build_leaves_kernel8GPUStatePmjj
        .type           _Z19build_leaves_kernel8GPUStatePmjj,@function
        .size           _Z19build_leaves_kernel8GPUStatePmjj,(.L_x_40 - _Z19build_leaves_kernel8GPUStatePmjj)
        .other          _Z19build_leaves_kernel8GPUStatePmjj,@"STO_CUDA_ENTRY STV_DEFAULT"
_Z19build_leaves_kernel8GPUStatePmjj:
.text._Z19build_leaves_kernel8GPUStatePmjj:
[----:B------:R-:W-:Y:S01]  /*0000*/  LDC R1, c[0x0][0x37c] ;  /* 0x0000df00ff017b82 */ /* 0x000fe20000000800 */
[----:B------:R-:W0:Y:S07]  /*0010*/  S2R R0, SR_TID.X ;  /* 0x0000000000007919 */ /* 0x000e2e0000002100 */
[----:B------:R-:W0:Y:S01]  /*0020*/  S2UR UR4, SR_CTAID.X ;  /* 0x00000000000479c3 */ /* 0x000e220000002500 */
[----:B------:R-:W1:Y:S07]  /*0030*/  LDCU UR5, c[0x0][0x3ac] ;  /* 0x00007580ff0577ac */ /* 0x000e6e0008000800 */
[----:B------:R-:W0:Y:S02]  /*0040*/  LDC R5, c[0x0][0x360] ;  /* 0x0000d800ff057b82 */ /* 0x000e240000000800 */
[----:B0-----:R-:W-:-:S05]  /*0050*/  IMAD R5, R5, UR4, R0 ;  /* 0x0000000405057c24 */ /* 0x001fca000f8e0200 */
[----:B-1----:R-:W-:-:S13]  /*0060*/  ISETP.GE.U32.AND P0, PT, R5, UR5, PT ;  /* 0x0000000505007c0c */ /* 0x002fda000bf06070 */
[----:B------:R-:W-:Y:S05]  /*0070*/  @P0 EXIT ;  /* 0x000000000000094d */ /* 0x000fea0003800000 */
[----:B------:R-:W0:Y:S01]  /*0080*/  LDC.64 R2, c[0x0][0x3a0] ;  /* 0x0000e800ff027b82 */ /* 0x000e220000000a00 */
[----:B------:R-:W1:Y:S01]  /*0090*/  LDCU UR6, c[0x0][0x3a8] ;  /* 0x00007500ff0677ac */ /* 0x000e620008000800 */
[----:B------:R-:W2:Y:S01]  /*00a0*/  LDCU.64 UR4, c[0x0][0x358] ;  /* 0x00006b00ff0477ac */ /* 0x000ea20008000a00 */
[C---:B-1----:R-:W-:Y:S01]  /*00b0*/  IADD3 R4, PT, PT, R5.reuse, UR6, RZ ;  /* 0x0000000605047c10 */ /* 0x042fe2000fffe0ff */
[----:B0-----:R-:W-:-:S04]  /*00c0*/  IMAD.WIDE.U32 R2, R5, 0x8, R2 ;  /* 0x0000000805027825 */ /* 0x001fc800078e0002 */
[----:B------:R-:W-:-:S05]  /*00d0*/  HFMA2 R5, -RZ, RZ, 0.005859375, 0 ;  /* 0x1e000000ff057431 */ /* 0x000fca00000001ff */
[----:B--2---:R-:W-:Y:S01]  /*00e0*/  STG.E.64 desc[UR4][R2.64], R4 ;  /* 0x0000000402007986 */ /* 0x004fe2000c101b04 */
[----:B------:R-:W-:Y:S05]  /*00f0*/  EXIT ;  /* 0x000000000000794d */ /* 0x000fea0003800000 */
.L_x_38:
        /* <DEDUP_REMOVED lines=16> */
.L_x_40:


//--------------------- .nv.shared.reserved.0     --------------------------
	.section	.nv.shared.reserved.0,"aw",@nobits
	.weak		__nv_reservedSMEM_offset_0_alias
	.size		__nv_reservedSMEM_offset_0_alias, 0, 64
	.other		__nv_reservedSMEM_offset_0_alias,@"STO_CUDA_RESERVED_SHARED STV_DEFAULT"
__nv_reservedSMEM_offset_0_alias:
	.zero		0
	.zero		64


//--------------------- .nv.constant0._Z19reduce_pairs_kernel8GPUStatePmS0_j --------------------------
	.section	.nv.constant0._Z19reduce_pairs_kernel8GPUStatePmS0_j,"a",@progbits
	.sectionflags	@""
	.align	4
.nv.constant0._Z19reduce_pairs_kernel8GPUStatePmS0_j:
	.zero		948


//--------------------- .nv.constant0._Z19build_leaves_kernel8GPUStatePmjj --------------------------
	.section	.nv.constant0._Z19build_leaves_kernel8GPUStatePmjj,"a",@progbits
	.sectionflags	@""
	.align	4
.nv.constant0._Z19build_leaves_kernel8GPUStatePmjj:
	.zero		944


//--------------------- SYMBOLS --------------------------

	.type		.nv.reservedSmem.offset0,@object
	.size		.nv.reservedSmem.offset0,0x4
